//
// Generated by NVIDIA NVVM Compiler
//
// Compiler Build ID: CL-36424714
// Cuda compilation tools, release 13.0, V13.0.88
// Based on NVVM 20.0.0
//

.version 9.0
.target sm_100
.address_size 64

	// .globl	_Z10scale_gradPfS_S_S_ii
.extern .shared .align 16 .b8 smem[];

.visible .entry _Z10scale_gradPfS_S_S_ii(
	.param .u64 .ptr .align 1 _Z10scale_gradPfS_S_S_ii_param_0,
	.param .u64 .ptr .align 1 _Z10scale_gradPfS_S_S_ii_param_1,
	.param .u64 .ptr .align 1 _Z10scale_gradPfS_S_S_ii_param_2,
	.param .u64 .ptr .align 1 _Z10scale_gradPfS_S_S_ii_param_3,
	.param .u32 _Z10scale_gradPfS_S_S_ii_param_4,
	.param .u32 _Z10scale_gradPfS_S_S_ii_param_5
)
{
	.reg .pred 	%p<11>;
	.reg .b32 	%r<38>;
	.reg .b32 	%f<159>;
	.reg .b64 	%rd<77>;

	ld.param.u64 	%rd3, [_Z10scale_gradPfS_S_S_ii_param_0];
	ld.param.u64 	%rd4, [_Z10scale_gradPfS_S_S_ii_param_1];
	ld.param.u64 	%rd5, [_Z10scale_gradPfS_S_S_ii_param_2];
	ld.param.u64 	%rd6, [_Z10scale_gradPfS_S_S_ii_param_3];
	ld.param.u32 	%r23, [_Z10scale_gradPfS_S_S_ii_param_4];
	ld.param.u32 	%r24, [_Z10scale_gradPfS_S_S_ii_param_5];
	cvta.to.global.u64 	%rd1, %rd5;
	cvta.to.global.u64 	%rd2, %rd6;
	mov.u32 	%r25, %tid.x;
	mov.u32 	%r26, %ctaid.x;
	mov.u32 	%r27, %ntid.x;
	mad.lo.s32 	%r1, %r26, %r27, %r25;
	setp.ge.s32 	%p1, %r1, %r24;
	@%p1 bra 	$L__BB0_15;
	setp.lt.s32 	%p2, %r23, 1;
	mov.f32 	%f157, 0f00000000;
	mov.f32 	%f158, %f157;
	@%p2 bra 	$L__BB0_14;
	and.b32  	%r2, %r23, 15;
	setp.lt.u32 	%p3, %r23, 16;
	mov.f32 	%f158, 0f00000000;
	mov.b32 	%r34, 0;
	mov.f32 	%f157, %f158;
	@%p3 bra 	$L__BB0_5;
	and.b32  	%r34, %r23, 2147483632;
	neg.s32 	%r32, %r34;
	shl.b32 	%r5, %r24, 4;
	mov.f32 	%f158, 0f00000000;
	mul.wide.s32 	%rd10, %r24, 4;
	mov.u32 	%r31, %r1;
$L__BB0_4:
	.pragma "nounroll";
	mul.wide.s32 	%rd7, %r31, 4;
	add.s64 	%rd8, %rd2, %rd7;
	ld.global.f32 	%f31, [%rd8];
	add.s64 	%rd9, %rd1, %rd7;
	ld.global.f32 	%f32, [%rd9];
	fma.rn.f32 	%f33, %f31, %f32, %f157;
	add.f32 	%f34, %f158, %f31;
	add.s64 	%rd11, %rd8, %rd10;
	ld.global.f32 	%f35, [%rd11];
	add.s64 	%rd12, %rd9, %rd10;
	ld.global.f32 	%f36, [%rd12];
	fma.rn.f32 	%f37, %f35, %f36, %f33;
	add.f32 	%f38, %f34, %f35;
	add.s64 	%rd13, %rd11, %rd10;
	ld.global.f32 	%f39, [%rd13];
	add.s64 	%rd14, %rd12, %rd10;
	ld.global.f32 	%f40, [%rd14];
	fma.rn.f32 	%f41, %f39, %f40, %f37;
	add.f32 	%f42, %f38, %f39;
	add.s64 	%rd15, %rd13, %rd10;
	ld.global.f32 	%f43, [%rd15];
	add.s64 	%rd16, %rd14, %rd10;
	ld.global.f32 	%f44, [%rd16];
	fma.rn.f32 	%f45, %f43, %f44, %f41;
	add.f32 	%f46, %f42, %f43;
	add.s64 	%rd17, %rd15, %rd10;
	ld.global.f32 	%f47, [%rd17];
	add.s64 	%rd18, %rd16, %rd10;
	ld.global.f32 	%f48, [%rd18];
	fma.rn.f32 	%f49, %f47, %f48, %f45;
	add.f32 	%f50, %f46, %f47;
	add.s64 	%rd19, %rd17, %rd10;
	ld.global.f32 	%f51, [%rd19];
	add.s64 	%rd20, %rd18, %rd10;
	ld.global.f32 	%f52, [%rd20];
	fma.rn.f32 	%f53, %f51, %f52, %f49;
	add.f32 	%f54, %f50, %f51;
	add.s64 	%rd21, %rd19, %rd10;
	ld.global.f32 	%f55, [%rd21];
	add.s64 	%rd22, %rd20, %rd10;
	ld.global.f32 	%f56, [%rd22];
	fma.rn.f32 	%f57, %f55, %f56, %f53;
	add.f32 	%f58, %f54, %f55;
	add.s64 	%rd23, %rd21, %rd10;
	ld.global.f32 	%f59, [%rd23];
	add.s64 	%rd24, %rd22, %rd10;
	ld.global.f32 	%f60, [%rd24];
	fma.rn.f32 	%f61, %f59, %f60, %f57;
	add.f32 	%f62, %f58, %f59;
	add.s64 	%rd25, %rd23, %rd10;
	ld.global.f32 	%f63, [%rd25];
	add.s64 	%rd26, %rd24, %rd10;
	ld.global.f32 	%f64, [%rd26];
	fma.rn.f32 	%f65, %f63, %f64, %f61;
	add.f32 	%f66, %f62, %f63;
	add.s64 	%rd27, %rd25, %rd10;
	ld.global.f32 	%f67, [%rd27];
	add.s64 	%rd28, %rd26, %rd10;
	ld.global.f32 	%f68, [%rd28];
	fma.rn.f32 	%f69, %f67, %f68, %f65;
	add.f32 	%f70, %f66, %f67;
	add.s64 	%rd29, %rd27, %rd10;
	ld.global.f32 	%f71, [%rd29];
	add.s64 	%rd30, %rd28, %rd10;
	ld.global.f32 	%f72, [%rd30];
	fma.rn.f32 	%f73, %f71, %f72, %f69;
	add.f32 	%f74, %f70, %f71;
	add.s64 	%rd31, %rd29, %rd10;
	ld.global.f32 	%f75, [%rd31];
	add.s64 	%rd32, %rd30, %rd10;
	ld.global.f32 	%f76, [%rd32];
	fma.rn.f32 	%f77, %f75, %f76, %f73;
	add.f32 	%f78, %f74, %f75;
	add.s64 	%rd33, %rd31, %rd10;
	ld.global.f32 	%f79, [%rd33];
	add.s64 	%rd34, %rd32, %rd10;
	ld.global.f32 	%f80, [%rd34];
	fma.rn.f32 	%f81, %f79, %f80, %f77;
	add.f32 	%f82, %f78, %f79;
	add.s64 	%rd35, %rd33, %rd10;
	ld.global.f32 	%f83, [%rd35];
	add.s64 	%rd36, %rd34, %rd10;
	ld.global.f32 	%f84, [%rd36];
	fma.rn.f32 	%f85, %f83, %f84, %f81;
	add.f32 	%f86, %f82, %f83;
	add.s64 	%rd37, %rd35, %rd10;
	ld.global.f32 	%f87, [%rd37];
	add.s64 	%rd38, %rd36, %rd10;
	ld.global.f32 	%f88, [%rd38];
	fma.rn.f32 	%f89, %f87, %f88, %f85;
	add.f32 	%f90, %f86, %f87;
	add.s64 	%rd39, %rd37, %rd10;
	ld.global.f32 	%f91, [%rd39];
	add.s64 	%rd40, %rd38, %rd10;
	ld.global.f32 	%f92, [%rd40];
	fma.rn.f32 	%f157, %f91, %f92, %f89;
	add.f32 	%f158, %f90, %f91;
	add.s32 	%r32, %r32, 16;
	add.s32 	%r31, %r31, %r5;
	setp.ne.s32 	%p4, %r32, 0;
	@%p4 bra 	$L__BB0_4;
$L__BB0_5:
	setp.eq.s32 	%p5, %r2, 0;
	@%p5 bra 	$L__BB0_14;
	and.b32  	%r11, %r23, 7;
	setp.lt.u32 	%p6, %r2, 8;
	@%p6 bra 	$L__BB0_8;
	mad.lo.s32 	%r29, %r34, %r24, %r1;
	mul.wide.s32 	%rd41, %r29, 4;
	add.s64 	%rd42, %rd2, %rd41;
	ld.global.f32 	%f94, [%rd42];
	add.s64 	%rd43, %rd1, %rd41;
	ld.global.f32 	%f95, [%rd43];
	fma.rn.f32 	%f96, %f94, %f95, %f157;
	add.f32 	%f97, %f158, %f94;
	mul.wide.s32 	%rd44, %r24, 4;
	add.s64 	%rd45, %rd42, %rd44;
	ld.global.f32 	%f98, [%rd45];
	add.s64 	%rd46, %rd43, %rd44;
	ld.global.f32 	%f99, [%rd46];
	fma.rn.f32 	%f100, %f98, %f99, %f96;
	add.f32 	%f101, %f97, %f98;
	add.s64 	%rd47, %rd45, %rd44;
	ld.global.f32 	%f102, [%rd47];
	add.s64 	%rd48, %rd46, %rd44;
	ld.global.f32 	%f103, [%rd48];
	fma.rn.f32 	%f104, %f102, %f103, %f100;
	add.f32 	%f105, %f101, %f102;
	add.s64 	%rd49, %rd47, %rd44;
	ld.global.f32 	%f106, [%rd49];
	add.s64 	%rd50, %rd48, %rd44;
	ld.global.f32 	%f107, [%rd50];
	fma.rn.f32 	%f108, %f106, %f107, %f104;
	add.f32 	%f109, %f105, %f106;
	add.s64 	%rd51, %rd49, %rd44;
	ld.global.f32 	%f110, [%rd51];
	add.s64 	%rd52, %rd50, %rd44;
	ld.global.f32 	%f111, [%rd52];
	fma.rn.f32 	%f112, %f110, %f111, %f108;
	add.f32 	%f113, %f109, %f110;
	add.s64 	%rd53, %rd51, %rd44;
	ld.global.f32 	%f114, [%rd53];
	add.s64 	%rd54, %rd52, %rd44;
	ld.global.f32 	%f115, [%rd54];
	fma.rn.f32 	%f116, %f114, %f115, %f112;
	add.f32 	%f117, %f113, %f114;
	add.s64 	%rd55, %rd53, %rd44;
	ld.global.f32 	%f118, [%rd55];
	add.s64 	%rd56, %rd54, %rd44;
	ld.global.f32 	%f119, [%rd56];
	fma.rn.f32 	%f120, %f118, %f119, %f116;
	add.f32 	%f121, %f117, %f118;
	add.s64 	%rd57, %rd55, %rd44;
	ld.global.f32 	%f122, [%rd57];
	add.s64 	%rd58, %rd56, %rd44;
	ld.global.f32 	%f123, [%rd58];
	fma.rn.f32 	%f157, %f122, %f123, %f120;
	add.f32 	%f158, %f121, %f122;
	add.s32 	%r34, %r34, 8;
$L__BB0_8:
	setp.eq.s32 	%p7, %r11, 0;
	@%p7 bra 	$L__BB0_14;
	and.b32  	%r14, %r23, 3;
	setp.lt.u32 	%p8, %r11, 4;
	@%p8 bra 	$L__BB0_11;
	mad.lo.s32 	%r30, %r34, %r24, %r1;
	mul.wide.s32 	%rd59, %r30, 4;
	add.s64 	%rd60, %rd2, %rd59;
	ld.global.f32 	%f125, [%rd60];
	add.s64 	%rd61, %rd1, %rd59;
	ld.global.f32 	%f126, [%rd61];
	fma.rn.f32 	%f127, %f125, %f126, %f157;
	add.f32 	%f128, %f158, %f125;
	mul.wide.s32 	%rd62, %r24, 4;
	add.s64 	%rd63, %rd60, %rd62;
	ld.global.f32 	%f129, [%rd63];
	add.s64 	%rd64, %rd61, %rd62;
	ld.global.f32 	%f130, [%rd64];
	fma.rn.f32 	%f131, %f129, %f130, %f127;
	add.f32 	%f132, %f128, %f129;
	add.s64 	%rd65, %rd63, %rd62;
	ld.global.f32 	%f133, [%rd65];
	add.s64 	%rd66, %rd64, %rd62;
	ld.global.f32 	%f134, [%rd66];
	fma.rn.f32 	%f135, %f133, %f134, %f131;
	add.f32 	%f136, %f132, %f133;
	add.s64 	%rd67, %rd65, %rd62;
	ld.global.f32 	%f137, [%rd67];
	add.s64 	%rd68, %rd66, %rd62;
	ld.global.f32 	%f138, [%rd68];
	fma.rn.f32 	%f157, %f137, %f138, %f135;
	add.f32 	%f158, %f136, %f137;
	add.s32 	%r34, %r34, 4;
$L__BB0_11:
	setp.eq.s32 	%p9, %r14, 0;
	@%p9 bra 	$L__BB0_14;
	mad.lo.s32 	%r37, %r34, %r24, %r1;
	neg.s32 	%r36, %r14;
$L__BB0_13:
	.pragma "nounroll";
	mul.wide.s32 	%rd69, %r37, 4;
	add.s64 	%rd70, %rd2, %rd69;
	ld.global.f32 	%f139, [%rd70];
	add.s64 	%rd71, %rd1, %rd69;
	ld.global.f32 	%f140, [%rd71];
	fma.rn.f32 	%f157, %f139, %f140, %f157;
	add.f32 	%f158, %f158, %f139;
	add.s32 	%r37, %r37, %r24;
	add.s32 	%r36, %r36, 1;
	setp.ne.s32 	%p10, %r36, 0;
	@%p10 bra 	$L__BB0_13;
$L__BB0_14:
	cvta.to.global.u64 	%rd72, %rd4;
	mul.wide.s32 	%rd73, %r1, 4;
	add.s64 	%rd74, %rd72, %rd73;
	st.global.f32 	[%rd74], %f157;
	cvta.to.global.u64 	%rd75, %rd3;
	add.s64 	%rd76, %rd75, %rd73;
	st.global.f32 	[%rd76], %f158;
$L__BB0_15:
	ret;

}
	// .globl	_Z9grad_normPfS_S_ii
.visible .entry _Z9grad_normPfS_S_ii(
	.param .u64 .ptr .align 1 _Z9grad_normPfS_S_ii_param_0,
	.param .u64 .ptr .align 1 _Z9grad_normPfS_S_ii_param_1,
	.param .u64 .ptr .align 1 _Z9grad_normPfS_S_ii_param_2,
	.param .u32 _Z9grad_normPfS_S_ii_param_3,
	.param .u32 _Z9grad_normPfS_S_ii_param_4
)
{
	.reg .pred 	%p<12>;
	.reg .b32 	%r<38>;
	.reg .b32 	%f<88>;
	.reg .b64 	%rd<34>;

	ld.param.u64 	%rd12, [_Z9grad_normPfS_S_ii_param_0];
	ld.param.u64 	%rd13, [_Z9grad_normPfS_S_ii_param_1];
	ld.param.u64 	%rd14, [_Z9grad_normPfS_S_ii_param_2];
	ld.param.u32 	%r24, [_Z9grad_normPfS_S_ii_param_3];
	ld.param.u32 	%r23, [_Z9grad_normPfS_S_ii_param_4];
	cvta.to.global.u64 	%rd1, %rd14;
	cvta.to.global.u64 	%rd2, %rd13;
	cvta.to.global.u64 	%rd3, %rd12;
	mov.u32 	%r25, %tid.x;
	mov.u32 	%r26, %ctaid.x;
	mov.u32 	%r27, %ntid.x;
	mad.lo.s32 	%r1, %r26, %r27, %r25;
	setp.ge.s32 	%p1, %r1, %r24;
	setp.lt.s32 	%p2, %r23, 1;
	or.pred  	%p3, %p1, %p2;
	@%p3 bra 	$L__BB1_13;
	mul.lo.s32 	%r2, %r23, %r1;
	and.b32  	%r3, %r23, 15;
	setp.lt.u32 	%p4, %r23, 16;
	mov.b32 	%r34, 0;
	@%p4 bra 	$L__BB1_4;
	and.b32  	%r34, %r23, 2147483632;
	neg.s32 	%r32, %r34;
	add.s64 	%rd32, %rd3, 32;
	add.s64 	%rd5, %rd2, 32;
	add.s64 	%rd6, %rd1, 32;
	mov.u32 	%r31, %r2;
$L__BB1_3:
	.pragma "nounroll";
	mul.wide.s32 	%rd15, %r31, 4;
	add.s64 	%rd16, %rd5, %rd15;
	add.s64 	%rd17, %rd6, %rd15;
	ld.global.f32 	%f1, [%rd32+-32];
	ld.global.f32 	%f2, [%rd16+-32];
	mul.f32 	%f3, %f1, %f2;
	st.global.f32 	[%rd17+-32], %f3;
	ld.global.f32 	%f4, [%rd32+-28];
	ld.global.f32 	%f5, [%rd16+-28];
	mul.f32 	%f6, %f4, %f5;
	st.global.f32 	[%rd17+-28], %f6;
	ld.global.f32 	%f7, [%rd32+-24];
	ld.global.f32 	%f8, [%rd16+-24];
	mul.f32 	%f9, %f7, %f8;
	st.global.f32 	[%rd17+-24], %f9;
	ld.global.f32 	%f10, [%rd32+-20];
	ld.global.f32 	%f11, [%rd16+-20];
	mul.f32 	%f12, %f10, %f11;
	st.global.f32 	[%rd17+-20], %f12;
	ld.global.f32 	%f13, [%rd32+-16];
	ld.global.f32 	%f14, [%rd16+-16];
	mul.f32 	%f15, %f13, %f14;
	st.global.f32 	[%rd17+-16], %f15;
	ld.global.f32 	%f16, [%rd32+-12];
	ld.global.f32 	%f17, [%rd16+-12];
	mul.f32 	%f18, %f16, %f17;
	st.global.f32 	[%rd17+-12], %f18;
	ld.global.f32 	%f19, [%rd32+-8];
	ld.global.f32 	%f20, [%rd16+-8];
	mul.f32 	%f21, %f19, %f20;
	st.global.f32 	[%rd17+-8], %f21;
	ld.global.f32 	%f22, [%rd32+-4];
	ld.global.f32 	%f23, [%rd16+-4];
	mul.f32 	%f24, %f22, %f23;
	st.global.f32 	[%rd17+-4], %f24;
	ld.global.f32 	%f25, [%rd32];
	ld.global.f32 	%f26, [%rd16];
	mul.f32 	%f27, %f25, %f26;
	st.global.f32 	[%rd17], %f27;
	ld.global.f32 	%f28, [%rd32+4];
	ld.global.f32 	%f29, [%rd16+4];
	mul.f32 	%f30, %f28, %f29;
	st.global.f32 	[%rd17+4], %f30;
	ld.global.f32 	%f31, [%rd32+8];
	ld.global.f32 	%f32, [%rd16+8];
	mul.f32 	%f33, %f31, %f32;
	st.global.f32 	[%rd17+8], %f33;
	ld.global.f32 	%f34, [%rd32+12];
	ld.global.f32 	%f35, [%rd16+12];
	mul.f32 	%f36, %f34, %f35;
	st.global.f32 	[%rd17+12], %f36;
	ld.global.f32 	%f37, [%rd32+16];
	ld.global.f32 	%f38, [%rd16+16];
	mul.f32 	%f39, %f37, %f38;
	st.global.f32 	[%rd17+16], %f39;
	ld.global.f32 	%f40, [%rd32+20];
	ld.global.f32 	%f41, [%rd16+20];
	mul.f32 	%f42, %f40, %f41;
	st.global.f32 	[%rd17+20], %f42;
	ld.global.f32 	%f43, [%rd32+24];
	ld.global.f32 	%f44, [%rd16+24];
	mul.f32 	%f45, %f43, %f44;
	st.global.f32 	[%rd17+24], %f45;
	ld.global.f32 	%f46, [%rd32+28];
	ld.global.f32 	%f47, [%rd16+28];
	mul.f32 	%f48, %f46, %f47;
	st.global.f32 	[%rd17+28], %f48;
	add.s32 	%r32, %r32, 16;
	add.s64 	%rd32, %rd32, 64;
	add.s32 	%r31, %r31, 16;
	setp.ne.s32 	%p5, %r32, 0;
	@%p5 bra 	$L__BB1_3;
$L__BB1_4:
	setp.eq.s32 	%p6, %r3, 0;
	@%p6 bra 	$L__BB1_13;
	and.b32  	%r11, %r23, 7;
	setp.lt.u32 	%p7, %r3, 8;
	@%p7 bra 	$L__BB1_7;
	mul.wide.u32 	%rd18, %r34, 4;
	add.s64 	%rd19, %rd3, %rd18;
	ld.global.f32 	%f49, [%rd19];
	add.s32 	%r29, %r34, %r2;
	mul.wide.s32 	%rd20, %r29, 4;
	add.s64 	%rd21, %rd2, %rd20;
	ld.global.f32 	%f50, [%rd21];
	mul.f32 	%f51, %f49, %f50;
	add.s64 	%rd22, %rd1, %rd20;
	st.global.f32 	[%rd22], %f51;
	ld.global.f32 	%f52, [%rd19+4];
	ld.global.f32 	%f53, [%rd21+4];
	mul.f32 	%f54, %f52, %f53;
	st.global.f32 	[%rd22+4], %f54;
	ld.global.f32 	%f55, [%rd19+8];
	ld.global.f32 	%f56, [%rd21+8];
	mul.f32 	%f57, %f55, %f56;
	st.global.f32 	[%rd22+8], %f57;
	ld.global.f32 	%f58, [%rd19+12];
	ld.global.f32 	%f59, [%rd21+12];
	mul.f32 	%f60, %f58, %f59;
	st.global.f32 	[%rd22+12], %f60;
	ld.global.f32 	%f61, [%rd19+16];
	ld.global.f32 	%f62, [%rd21+16];
	mul.f32 	%f63, %f61, %f62;
	st.global.f32 	[%rd22+16], %f63;
	ld.global.f32 	%f64, [%rd19+20];
	ld.global.f32 	%f65, [%rd21+20];
	mul.f32 	%f66, %f64, %f65;
	st.global.f32 	[%rd22+20], %f66;
	ld.global.f32 	%f67, [%rd19+24];
	ld.global.f32 	%f68, [%rd21+24];
	mul.f32 	%f69, %f67, %f68;
	st.global.f32 	[%rd22+24], %f69;
	ld.global.f32 	%f70, [%rd19+28];
	ld.global.f32 	%f71, [%rd21+28];
	mul.f32 	%f72, %f70, %f71;
	st.global.f32 	[%rd22+28], %f72;
	add.s32 	%r34, %r34, 8;
$L__BB1_7:
	setp.eq.s32 	%p8, %r11, 0;
	@%p8 bra 	$L__BB1_13;
	and.b32  	%r14, %r23, 3;
	setp.lt.u32 	%p9, %r11, 4;
	@%p9 bra 	$L__BB1_10;
	mul.wide.u32 	%rd23, %r34, 4;
	add.s64 	%rd24, %rd3, %rd23;
	ld.global.f32 	%f73, [%rd24];
	add.s32 	%r30, %r34, %r2;
	mul.wide.s32 	%rd25, %r30, 4;
	add.s64 	%rd26, %rd2, %rd25;
	ld.global.f32 	%f74, [%rd26];
	mul.f32 	%f75, %f73, %f74;
	add.s64 	%rd27, %rd1, %rd25;
	st.global.f32 	[%rd27], %f75;
	ld.global.f32 	%f76, [%rd24+4];
	ld.global.f32 	%f77, [%rd26+4];
	mul.f32 	%f78, %f76, %f77;
	st.global.f32 	[%rd27+4], %f78;
	ld.global.f32 	%f79, [%rd24+8];
	ld.global.f32 	%f80, [%rd26+8];
	mul.f32 	%f81, %f79, %f80;
	st.global.f32 	[%rd27+8], %f81;
	ld.global.f32 	%f82, [%rd24+12];
	ld.global.f32 	%f83, [%rd26+12];
	mul.f32 	%f84, %f82, %f83;
	st.global.f32 	[%rd27+12], %f84;
	add.s32 	%r34, %r34, 4;
$L__BB1_10:
	setp.eq.s32 	%p10, %r14, 0;
	@%p10 bra 	$L__BB1_13;
	add.s32 	%r37, %r34, %r2;
	mul.wide.u32 	%rd28, %r34, 4;
	add.s64 	%rd33, %rd3, %rd28;
	neg.s32 	%r36, %r14;
$L__BB1_12:
	.pragma "nounroll";
	mul.wide.s32 	%rd29, %r37, 4;
	add.s64 	%rd30, %rd1, %rd29;
	add.s64 	%rd31, %rd2, %rd29;
	ld.global.f32 	%f85, [%rd33];
	ld.global.f32 	%f86, [%rd31];
	mul.f32 	%f87, %f85, %f86;
	st.global.f32 	[%rd30], %f87;
	add.s32 	%r37, %r37, 1;
	add.s64 	%rd33, %rd33, 4;
	add.s32 	%r36, %r36, 1;
	setp.ne.s32 	%p11, %r36, 0;
	@%p11 bra 	$L__BB1_12;
$L__BB1_13:
	ret;

}
	// .globl	_Z10input_gradPfS_S_S_S_iif
.visible .entry _Z10input_gradPfS_S_S_S_iif(
	.param .u64 .ptr .align 1 _Z10input_gradPfS_S_S_S_iif_param_0,
	.param .u64 .ptr .align 1 _Z10input_gradPfS_S_S_S_iif_param_1,
	.param .u64 .ptr .align 1 _Z10input_gradPfS_S_S_S_iif_param_2,
	.param .u64 .ptr .align 1 _Z10input_gradPfS_S_S_S_iif_param_3,
	.param .u64 .ptr .align 1 _Z10input_gradPfS_S_S_S_iif_param_4,
	.param .u32 _Z10input_gradPfS_S_S_S_iif_param_5,
	.param .u32 _Z10input_gradPfS_S_S_S_iif_param_6,
	.param .f32 _Z10input_gradPfS_S_S_S_iif_param_7
)
{
	.reg .pred 	%p<20>;
	.reg .b32 	%r<72>;
	.reg .b32 	%f<246>;
	.reg .b64 	%rd<39>;

	ld.param.u64 	%rd9, [_Z10input_gradPfS_S_S_S_iif_param_0];
	ld.param.u64 	%rd10, [_Z10input_gradPfS_S_S_S_iif_param_1];
	ld.param.u64 	%rd11, [_Z10input_gradPfS_S_S_S_iif_param_2];
	ld.param.u64 	%rd12, [_Z10input_gradPfS_S_S_S_iif_param_3];
	ld.param.u64 	%rd13, [_Z10input_gradPfS_S_S_S_iif_param_4];
	ld.param.u32 	%r43, [_Z10input_gradPfS_S_S_S_iif_param_6];
	ld.param.f32 	%f32, [_Z10input_gradPfS_S_S_S_iif_param_7];
	cvta.to.global.u64 	%rd1, %rd13;
	cvta.to.global.u64 	%rd2, %rd10;
	cvta.to.global.u64 	%rd3, %rd9;
	cvta.to.global.u64 	%rd14, %rd12;
	cvta.to.global.u64 	%rd15, %rd11;
	mov.u32 	%r1, %ctaid.x;
	mov.u32 	%r69, %tid.x;
	mul.wide.u32 	%rd16, %r1, 4;
	add.s64 	%rd17, %rd15, %rd16;
	ld.global.f32 	%f1, [%rd17];
	add.s64 	%rd18, %rd14, %rd16;
	ld.global.f32 	%f33, [%rd18];
	add.f32 	%f34, %f32, %f33;
	rsqrt.approx.f32 	%f2, %f34;
	setp.ge.s32 	%p1, %r69, %r43;
	mov.f32 	%f244, 0f00000000;
	mov.f32 	%f245, %f244;
	@%p1 bra 	$L__BB2_13;
	mul.lo.s32 	%r3, %r43, %r1;
	not.b32 	%r44, %r69;
	add.s32 	%r45, %r43, %r44;
	shr.u32 	%r46, %r45, 5;
	add.s32 	%r4, %r46, 1;
	and.b32  	%r5, %r4, 15;
	setp.lt.u32 	%p2, %r45, 480;
	mov.f32 	%f245, 0f00000000;
	mov.u32 	%r62, %r69;
	mov.f32 	%f244, %f245;
	@%p2 bra 	$L__BB2_4;
	and.b32  	%r47, %r4, 268435440;
	neg.s32 	%r60, %r47;
	add.s64 	%rd4, %rd3, 1024;
	add.s32 	%r59, %r69, %r3;
	add.s64 	%rd5, %rd2, 1024;
	mov.f32 	%f245, 0f00000000;
	mov.u32 	%r62, %r69;
$L__BB2_3:
	.pragma "nounroll";
	mul.wide.s32 	%rd19, %r59, 4;
	add.s64 	%rd20, %rd4, %rd19;
	add.s64 	%rd21, %rd5, %rd19;
	ld.global.f32 	%f38, [%rd20+-1024];
	add.f32 	%f39, %f244, %f38;
	ld.global.f32 	%f40, [%rd21+-1024];
	fma.rn.f32 	%f41, %f38, %f40, %f245;
	ld.global.f32 	%f42, [%rd20+-896];
	add.f32 	%f43, %f39, %f42;
	ld.global.f32 	%f44, [%rd21+-896];
	fma.rn.f32 	%f45, %f42, %f44, %f41;
	ld.global.f32 	%f46, [%rd20+-768];
	add.f32 	%f47, %f43, %f46;
	ld.global.f32 	%f48, [%rd21+-768];
	fma.rn.f32 	%f49, %f46, %f48, %f45;
	ld.global.f32 	%f50, [%rd20+-640];
	add.f32 	%f51, %f47, %f50;
	ld.global.f32 	%f52, [%rd21+-640];
	fma.rn.f32 	%f53, %f50, %f52, %f49;
	ld.global.f32 	%f54, [%rd20+-512];
	add.f32 	%f55, %f51, %f54;
	ld.global.f32 	%f56, [%rd21+-512];
	fma.rn.f32 	%f57, %f54, %f56, %f53;
	ld.global.f32 	%f58, [%rd20+-384];
	add.f32 	%f59, %f55, %f58;
	ld.global.f32 	%f60, [%rd21+-384];
	fma.rn.f32 	%f61, %f58, %f60, %f57;
	ld.global.f32 	%f62, [%rd20+-256];
	add.f32 	%f63, %f59, %f62;
	ld.global.f32 	%f64, [%rd21+-256];
	fma.rn.f32 	%f65, %f62, %f64, %f61;
	ld.global.f32 	%f66, [%rd20+-128];
	add.f32 	%f67, %f63, %f66;
	ld.global.f32 	%f68, [%rd21+-128];
	fma.rn.f32 	%f69, %f66, %f68, %f65;
	ld.global.f32 	%f70, [%rd20];
	add.f32 	%f71, %f67, %f70;
	ld.global.f32 	%f72, [%rd21];
	fma.rn.f32 	%f73, %f70, %f72, %f69;
	ld.global.f32 	%f74, [%rd20+128];
	add.f32 	%f75, %f71, %f74;
	ld.global.f32 	%f76, [%rd21+128];
	fma.rn.f32 	%f77, %f74, %f76, %f73;
	ld.global.f32 	%f78, [%rd20+256];
	add.f32 	%f79, %f75, %f78;
	ld.global.f32 	%f80, [%rd21+256];
	fma.rn.f32 	%f81, %f78, %f80, %f77;
	ld.global.f32 	%f82, [%rd20+384];
	add.f32 	%f83, %f79, %f82;
	ld.global.f32 	%f84, [%rd21+384];
	fma.rn.f32 	%f85, %f82, %f84, %f81;
	ld.global.f32 	%f86, [%rd20+512];
	add.f32 	%f87, %f83, %f86;
	ld.global.f32 	%f88, [%rd21+512];
	fma.rn.f32 	%f89, %f86, %f88, %f85;
	ld.global.f32 	%f90, [%rd20+640];
	add.f32 	%f91, %f87, %f90;
	ld.global.f32 	%f92, [%rd21+640];
	fma.rn.f32 	%f93, %f90, %f92, %f89;
	ld.global.f32 	%f94, [%rd20+768];
	add.f32 	%f95, %f91, %f94;
	ld.global.f32 	%f96, [%rd21+768];
	fma.rn.f32 	%f97, %f94, %f96, %f93;
	ld.global.f32 	%f98, [%rd20+896];
	add.f32 	%f244, %f95, %f98;
	ld.global.f32 	%f99, [%rd21+896];
	fma.rn.f32 	%f245, %f98, %f99, %f97;
	add.s32 	%r62, %r62, 512;
	add.s32 	%r60, %r60, 16;
	add.s32 	%r59, %r59, 512;
	setp.ne.s32 	%p3, %r60, 0;
	@%p3 bra 	$L__BB2_3;
$L__BB2_4:
	setp.eq.s32 	%p4, %r5, 0;
	@%p4 bra 	$L__BB2_13;
	and.b32  	%r15, %r4, 7;
	setp.lt.u32 	%p5, %r5, 8;
	@%p5 bra 	$L__BB2_7;
	add.s32 	%r48, %r62, %r3;
	mul.wide.s32 	%rd22, %r48, 4;
	add.s64 	%rd23, %rd3, %rd22;
	ld.global.f32 	%f101, [%rd23];
	add.f32 	%f102, %f244, %f101;
	add.s64 	%rd24, %rd2, %rd22;
	ld.global.f32 	%f103, [%rd24];
	fma.rn.f32 	%f104, %f101, %f103, %f245;
	ld.global.f32 	%f105, [%rd23+128];
	add.f32 	%f106, %f102, %f105;
	ld.global.f32 	%f107, [%rd24+128];
	fma.rn.f32 	%f108, %f105, %f107, %f104;
	ld.global.f32 	%f109, [%rd23+256];
	add.f32 	%f110, %f106, %f109;
	ld.global.f32 	%f111, [%rd24+256];
	fma.rn.f32 	%f112, %f109, %f111, %f108;
	ld.global.f32 	%f113, [%rd23+384];
	add.f32 	%f114, %f110, %f113;
	ld.global.f32 	%f115, [%rd24+384];
	fma.rn.f32 	%f116, %f113, %f115, %f112;
	ld.global.f32 	%f117, [%rd23+512];
	add.f32 	%f118, %f114, %f117;
	ld.global.f32 	%f119, [%rd24+512];
	fma.rn.f32 	%f120, %f117, %f119, %f116;
	ld.global.f32 	%f121, [%rd23+640];
	add.f32 	%f122, %f118, %f121;
	ld.global.f32 	%f123, [%rd24+640];
	fma.rn.f32 	%f124, %f121, %f123, %f120;
	ld.global.f32 	%f125, [%rd23+768];
	add.f32 	%f126, %f122, %f125;
	ld.global.f32 	%f127, [%rd24+768];
	fma.rn.f32 	%f128, %f125, %f127, %f124;
	ld.global.f32 	%f129, [%rd23+896];
	add.f32 	%f244, %f126, %f129;
	ld.global.f32 	%f130, [%rd24+896];
	fma.rn.f32 	%f245, %f129, %f130, %f128;
	add.s32 	%r62, %r62, 256;
$L__BB2_7:
	setp.eq.s32 	%p6, %r15, 0;
	@%p6 bra 	$L__BB2_13;
	and.b32  	%r18, %r4, 3;
	setp.lt.u32 	%p7, %r15, 4;
	@%p7 bra 	$L__BB2_10;
	add.s32 	%r49, %r62, %r3;
	mul.wide.s32 	%rd25, %r49, 4;
	add.s64 	%rd26, %rd3, %rd25;
	ld.global.f32 	%f132, [%rd26];
	add.f32 	%f133, %f244, %f132;
	add.s64 	%rd27, %rd2, %rd25;
	ld.global.f32 	%f134, [%rd27];
	fma.rn.f32 	%f135, %f132, %f134, %f245;
	ld.global.f32 	%f136, [%rd26+128];
	add.f32 	%f137, %f133, %f136;
	ld.global.f32 	%f138, [%rd27+128];
	fma.rn.f32 	%f139, %f136, %f138, %f135;
	ld.global.f32 	%f140, [%rd26+256];
	add.f32 	%f141, %f137, %f140;
	ld.global.f32 	%f142, [%rd27+256];
	fma.rn.f32 	%f143, %f140, %f142, %f139;
	ld.global.f32 	%f144, [%rd26+384];
	add.f32 	%f244, %f141, %f144;
	ld.global.f32 	%f145, [%rd27+384];
	fma.rn.f32 	%f245, %f144, %f145, %f143;
	add.s32 	%r62, %r62, 128;
$L__BB2_10:
	setp.eq.s32 	%p8, %r18, 0;
	@%p8 bra 	$L__BB2_13;
	add.s32 	%r66, %r62, %r3;
	neg.s32 	%r65, %r18;
$L__BB2_12:
	.pragma "nounroll";
	mul.wide.s32 	%rd28, %r66, 4;
	add.s64 	%rd29, %rd2, %rd28;
	add.s64 	%rd30, %rd3, %rd28;
	ld.global.f32 	%f146, [%rd30];
	add.f32 	%f244, %f244, %f146;
	ld.global.f32 	%f147, [%rd29];
	fma.rn.f32 	%f245, %f146, %f147, %f245;
	add.s32 	%r66, %r66, 32;
	add.s32 	%r65, %r65, 1;
	setp.ne.s32 	%p9, %r65, 0;
	@%p9 bra 	$L__BB2_12;
$L__BB2_13:
	shl.b32 	%r50, %r69, 2;
	mov.u32 	%r51, smem;
	add.s32 	%r27, %r51, %r50;
	st.shared.f32 	[%r27], %f244;
	st.shared.f32 	[%r27+128], %f245;
	bar.sync 	0;
	setp.lt.u32 	%p10, %r69, 16;
	@%p10 bra 	$L__BB2_14;
	bra.uni 	$L__BB2_15;
$L__BB2_14:
	ld.shared.f32 	%f148, [%r27+64];
	ld.shared.f32 	%f149, [%r27];
	add.f32 	%f150, %f148, %f149;
	st.shared.f32 	[%r27], %f150;
	ld.shared.f32 	%f151, [%r27+192];
	ld.shared.f32 	%f152, [%r27+128];
	add.f32 	%f153, %f151, %f152;
	st.shared.f32 	[%r27+128], %f153;
$L__BB2_15:
	bar.sync 	0;
	setp.gt.u32 	%p11, %r69, 7;
	@%p11 bra 	$L__BB2_17;
	ld.shared.f32 	%f154, [%r27+32];
	ld.shared.f32 	%f155, [%r27];
	add.f32 	%f156, %f154, %f155;
	st.shared.f32 	[%r27], %f156;
	ld.shared.f32 	%f157, [%r27+160];
	ld.shared.f32 	%f158, [%r27+128];
	add.f32 	%f159, %f157, %f158;
	st.shared.f32 	[%r27+128], %f159;
$L__BB2_17:
	bar.sync 	0;
	setp.gt.u32 	%p12, %r69, 3;
	@%p12 bra 	$L__BB2_19;
	ld.shared.f32 	%f160, [%r27+16];
	ld.shared.f32 	%f161, [%r27];
	add.f32 	%f162, %f160, %f161;
	st.shared.f32 	[%r27], %f162;
	ld.shared.f32 	%f163, [%r27+144];
	ld.shared.f32 	%f164, [%r27+128];
	add.f32 	%f165, %f163, %f164;
	st.shared.f32 	[%r27+128], %f165;
$L__BB2_19:
	bar.sync 	0;
	setp.gt.u32 	%p13, %r69, 1;
	@%p13 bra 	$L__BB2_21;
	ld.shared.f32 	%f166, [%r27+8];
	ld.shared.f32 	%f167, [%r27];
	add.f32 	%f168, %f166, %f167;
	st.shared.f32 	[%r27], %f168;
	ld.shared.f32 	%f169, [%r27+136];
	ld.shared.f32 	%f170, [%r27+128];
	add.f32 	%f171, %f169, %f170;
	st.shared.f32 	[%r27+128], %f171;
$L__BB2_21:
	bar.sync 	0;
	setp.ne.s32 	%p14, %r69, 0;
	@%p14 bra 	$L__BB2_23;
	ld.shared.f32 	%f172, [smem+4];
	ld.shared.f32 	%f173, [%r27];
	add.f32 	%f174, %f172, %f173;
	st.shared.f32 	[%r27], %f174;
	ld.shared.f32 	%f175, [smem+132];
	ld.shared.f32 	%f176, [%r27+128];
	add.f32 	%f177, %f175, %f176;
	st.shared.f32 	[%r27+128], %f177;
$L__BB2_23:
	setp.lt.s32 	%p15, %r69, %r43;
	bar.sync 	0;
	@%p15 bra 	$L__BB2_24;
	bra.uni 	$L__BB2_30;
$L__BB2_24:
	mul.lo.s32 	%r28, %r43, %r1;
	cvt.rn.f32.u32 	%f29, %r43;
	div.rn.f32 	%f30, %f244, %f29;
	not.b32 	%r52, %r69;
	add.s32 	%r29, %r43, %r52;
	and.b32  	%r53, %r29, 96;
	setp.eq.s32 	%p16, %r53, 96;
	@%p16 bra 	$L__BB2_27;
	shr.u32 	%r54, %r29, 5;
	add.s32 	%r55, %r54, 1;
	and.b32  	%r56, %r55, 3;
	add.s32 	%r68, %r69, %r28;
	neg.s32 	%r67, %r56;
	shl.b32 	%r57, %r55, 5;
	and.b32  	%r58, %r57, 96;
	add.s32 	%r69, %r69, %r58;
$L__BB2_26:
	.pragma "nounroll";
	mul.wide.s32 	%rd31, %r68, 4;
	add.s64 	%rd32, %rd1, %rd31;
	add.s64 	%rd33, %rd2, %rd31;
	add.s64 	%rd34, %rd3, %rd31;
	ld.global.f32 	%f178, [%rd34];
	sub.f32 	%f179, %f178, %f30;
	ld.global.f32 	%f180, [%rd33];
	sub.f32 	%f181, %f180, %f1;
	mul.f32 	%f182, %f245, %f181;
	mul.f32 	%f183, %f2, %f182;
	mul.f32 	%f184, %f2, %f183;
	div.rn.f32 	%f185, %f184, %f29;
	sub.f32 	%f186, %f179, %f185;
	mul.f32 	%f187, %f2, %f186;
	st.global.f32 	[%rd32], %f187;
	add.s32 	%r68, %r68, 32;
	add.s32 	%r67, %r67, 1;
	setp.ne.s32 	%p17, %r67, 0;
	@%p17 bra 	$L__BB2_26;
$L__BB2_27:
	setp.lt.u32 	%p18, %r29, 96;
	@%p18 bra 	$L__BB2_30;
	add.s64 	%rd6, %rd3, 256;
	add.s32 	%r70, %r69, %r28;
	add.s64 	%rd7, %rd2, 256;
	add.s64 	%rd8, %rd1, 256;
$L__BB2_29:
	mul.wide.s32 	%rd35, %r70, 4;
	add.s64 	%rd36, %rd6, %rd35;
	add.s64 	%rd37, %rd7, %rd35;
	add.s64 	%rd38, %rd8, %rd35;
	ld.global.f32 	%f188, [%rd36+-256];
	sub.f32 	%f189, %f188, %f30;
	ld.global.f32 	%f190, [%rd37+-256];
	sub.f32 	%f191, %f190, %f1;
	mul.f32 	%f192, %f245, %f191;
	mul.f32 	%f193, %f2, %f192;
	mul.f32 	%f194, %f2, %f193;
	div.rn.f32 	%f195, %f194, %f29;
	sub.f32 	%f196, %f189, %f195;
	mul.f32 	%f197, %f2, %f196;
	st.global.f32 	[%rd38+-256], %f197;
	ld.global.f32 	%f198, [%rd36+-128];
	sub.f32 	%f199, %f198, %f30;
	ld.global.f32 	%f200, [%rd37+-128];
	sub.f32 	%f201, %f200, %f1;
	mul.f32 	%f202, %f245, %f201;
	mul.f32 	%f203, %f2, %f202;
	mul.f32 	%f204, %f2, %f203;
	div.rn.f32 	%f205, %f204, %f29;
	sub.f32 	%f206, %f199, %f205;
	mul.f32 	%f207, %f2, %f206;
	st.global.f32 	[%rd38+-128], %f207;
	ld.global.f32 	%f208, [%rd36];
	sub.f32 	%f209, %f208, %f30;
	ld.global.f32 	%f210, [%rd37];
	sub.f32 	%f211, %f210, %f1;
	mul.f32 	%f212, %f245, %f211;
	mul.f32 	%f213, %f2, %f212;
	mul.f32 	%f214, %f2, %f213;
	div.rn.f32 	%f215, %f214, %f29;
	sub.f32 	%f216, %f209, %f215;
	mul.f32 	%f217, %f2, %f216;
	st.global.f32 	[%rd38], %f217;
	ld.global.f32 	%f218, [%rd36+128];
	sub.f32 	%f219, %f218, %f30;
	ld.global.f32 	%f220, [%rd37+128];
	sub.f32 	%f221, %f220, %f1;
	mul.f32 	%f222, %f245, %f221;
	mul.f32 	%f223, %f2, %f222;
	mul.f32 	%f224, %f2, %f223;
	div.rn.f32 	%f225, %f224, %f29;
	sub.f32 	%f226, %f219, %f225;
	mul.f32 	%f227, %f2, %f226;
	st.global.f32 	[%rd38+128], %f227;
	add.s32 	%r69, %r69, 128;
	add.s32 	%r70, %r70, 128;
	setp.lt.s32 	%p19, %r69, %r43;
	@%p19 bra 	$L__BB2_29;
$L__BB2_30:
	ret;

}


// ===== COMPILED SASS (sm_100) =====

	.target	sm_100

	.elftype	@"ET_EXEC"


//--------------------- .note.nv.tkinfo           --------------------------
	.section	.note.nv.tkinfo,"",@"SHT_NOTE"
	.sectionflags	@"SHF_NOTE_NV_TKINFO"
	.tkinfo
        /*0018*/ 	.word	0x00000002
        /*0030*/ 	.string	""
        /*0030*/ 	.string	"ptxas"
        /*0030*/ 	.string	"Cuda compilation tools, release 13.0, V13.0.88"
        /*0030*/ 	.string	"Build cuda_13.0.r13.0/compiler.36424714_0"
        /*0030*/ 	.string	"-arch sm_100 -m 64 "



//--------------------- .note.nv.cuinfo           --------------------------
	.section	.note.nv.cuinfo,"",@"SHT_NOTE"
	.sectionflags	@"SHF_NOTE_NV_CUINFO"
        /*0018*/ 	.short	0x0002
        /*001a*/ 	.short	0x0064
        /*001c*/ 	.short	0x0082
	.zero		2


//--------------------- .nv.info                  --------------------------
	.section	.nv.info,"",@"SHT_CUDA_INFO"
	.align	4


	//----- nvinfo : EIATTR_REGCOUNT
	.align		4
        /*0000*/ 	.byte	0x04, 0x2f
        /*0002*/ 	.short	(.L_1 - .L_0)
	.align		4
.L_0:
        /*0004*/ 	.word	index@(_Z10scale_gradPfS_S_S_ii)
        /*0008*/ 	.word	0x00000020


	//----- nvinfo : EIATTR_FRAME_SIZE
	.align		4
.L_1:
        /*000c*/ 	.byte	0x04, 0x11
        /*000e*/ 	.short	(.L_3 - .L_2)
	.align		4
.L_2:
        /*0010*/ 	.word	index@(_Z10scale_gradPfS_S_S_ii)
        /*0014*/ 	.word	0x00000000


	//----- nvinfo : EIATTR_REGCOUNT
	.align		4
.L_3:
        /*0018*/ 	.byte	0x04, 0x2f
        /*001a*/ 	.short	(.L_5 - .L_4)
	.align		4
.L_4:
        /*001c*/ 	.word	index@(_Z9grad_normPfS_S_ii)
        /*0020*/ 	.word	0x00000016


	//----- nvinfo : EIATTR_FRAME_SIZE
	.align		4
.L_5:
        /*0024*/ 	.byte	0x04, 0x11
        /*0026*/ 	.short	(.L_7 - .L_6)
	.align		4
.L_6:
        /*0028*/ 	.word	index@(_Z9grad_normPfS_S_ii)
        /*002c*/ 	.word	0x00000000


	//----- nvinfo : EIATTR_REGCOUNT
	.align		4
.L_7:
        /*0030*/ 	.byte	0x04, 0x2f
        /*0032*/ 	.short	(.L_9 - .L_8)
	.align		4
.L_8:
        /*0034*/ 	.word	index@(_Z10input_gradPfS_S_S_S_iif)
        /*0038*/ 	.word	0x00000020


	//----- nvinfo : EIATTR_FRAME_SIZE
	.align		4
.L_9:
        /*003c*/ 	.byte	0x04, 0x11
        /*003e*/ 	.short	(.L_11 - .L_10)
	.align		4
.L_10:
        /*0040*/ 	.word	index@($__internal_0_$__cuda_sm3x_div_rn_noftz_f32_slowpath)
        /*0044*/ 	.word	0x00000000


	//----- nvinfo : EIATTR_FRAME_SIZE
	.align		4
.L_11:
        /*0048*/ 	.byte	0x04, 0x11
        /*004a*/ 	.short	(.L_13 - .L_12)
	.align		4
.L_12:
        /*004c*/ 	.word	index@(_Z10input_gradPfS_S_S_S_iif)
        /*0050*/ 	.word	0x00000000


	//----- nvinfo : EIATTR_MIN_STACK_SIZE
	.align		4
.L_13:
        /*0054*/ 	.byte	0x04, 0x12
        /*0056*/ 	.short	(.L_15 - .L_14)
	.align		4
.L_14:
        /*0058*/ 	.word	index@(_Z10input_gradPfS_S_S_S_iif)
        /*005c*/ 	.word	0x00000000


	//----- nvinfo : EIATTR_MIN_STACK_SIZE
	.align		4
.L_15:
        /*0060*/ 	.byte	0x04, 0x12
        /*0062*/ 	.short	(.L_17 - .L_16)
	.align		4
.L_16:
        /*0064*/ 	.word	index@(_Z9grad_normPfS_S_ii)
        /*0068*/ 	.word	0x00000000


	//----- nvinfo : EIATTR_MIN_STACK_SIZE
	.align		4
.L_17:
        /*006c*/ 	.byte	0x04, 0x12
        /*006e*/ 	.short	(.L_19 - .L_18)
	.align		4
.L_18:
        /*0070*/ 	.word	index@(_Z10scale_gradPfS_S_S_ii)
        /*0074*/ 	.word	0x00000000
.L_19:


//--------------------- .nv.compat                --------------------------
	.section	.nv.compat,"",@"SHT_CUDA_COMPAT_INFO"
	.align	4
        /*0000*/ 	.byte	0x02, 0x09, 0x00, 0x00, 0x02, 0x02, 0x01, 0x00, 0x02, 0x05, 0x05, 0x00, 0x03, 0x07, 0x01, 0x01
        /*0010*/ 	.byte	0x02, 0x03, 0x00, 0x00, 0x02, 0x06, 0x01, 0x00, 0x04, 0x0b, 0x08, 0x00, 0x01, 0x00, 0x00, 0x00
        /*0020*/ 	.byte	0x00, 0x00, 0x00, 0x00


//--------------------- .nv.info._Z10input_gradPfS_S_S_S_iif --------------------------
	.section	.nv.info._Z10input_gradPfS_S_S_S_iif,"",@"SHT_CUDA_INFO"
	.sectionflags	@""
	.align	4


	//----- nvinfo : EIATTR_CUDA_API_VERSION
	.align		4
        /*0000*/ 	.byte	0x04, 0x37
        /*0002*/ 	.short	(.L_21 - .L_20)
.L_20:
        /*0004*/ 	.word	0x00000082


	//----- nvinfo : EIATTR_KPARAM_INFO
	.align		4
.L_21:
        /*0008*/ 	.byte	0x04, 0x17
        /*000a*/ 	.short	(.L_23 - .L_22)
.L_22:
        /*000c*/ 	.word	0x00000000
        /*0010*/ 	.short	0x0007
        /*0012*/ 	.short	0x0030
        /*0014*/ 	.byte	0x00, 0xf0, 0x11, 0x00


	//----- nvinfo : EIATTR_KPARAM_INFO
	.align		4
.L_23:
        /*0018*/ 	.byte	0x04, 0x17
        /*001a*/ 	.short	(.L_25 - .L_24)
.L_24:
        /*001c*/ 	.word	0x00000000
        /*0020*/ 	.short	0x0006
        /*0022*/ 	.short	0x002c
        /*0024*/ 	.byte	0x00, 0xf0, 0x11, 0x00


	//----- nvinfo : EIATTR_KPARAM_INFO
	.align		4
.L_25:
        /*0028*/ 	.byte	0x04, 0x17
        /*002a*/ 	.short	(.L_27 - .L_26)
.L_26:
        /*002c*/ 	.word	0x00000000
        /*0030*/ 	.short	0x0005
        /*0032*/ 	.short	0x0028
        /*0034*/ 	.byte	0x00, 0xf0, 0x11, 0x00


	//----- nvinfo : EIATTR_KPARAM_INFO
	.align		4
.L_27:
        /*0038*/ 	.byte	0x04, 0x17
        /*003a*/ 	.short	(.L_29 - .L_28)
.L_28:
        /*003c*/ 	.word	0x00000000
        /*0040*/ 	.short	0x0004
        /*0042*/ 	.short	0x0020
        /*0044*/ 	.byte	0x00, 0xf5, 0x21, 0x00


	//----- nvinfo : EIATTR_KPARAM_INFO
	.align		4
.L_29:
        /*0048*/ 	.byte	0x04, 0x17
        /*004a*/ 	.short	(.L_31 - .L_30)
.L_30:
        /*004c*/ 	.word	0x00000000
        /*0050*/ 	.short	0x0003
        /*0052*/ 	.short	0x0018
        /*0054*/ 	.byte	0x00, 0xf5, 0x21, 0x00


	//----- nvinfo : EIATTR_KPARAM_INFO
	.align		4
.L_31:
        /*0058*/ 	.byte	0x04, 0x17
        /*005a*/ 	.short	(.L_33 - .L_32)
.L_32:
        /*005c*/ 	.word	0x00000000
        /*0060*/ 	.short	0x0002
        /*0062*/ 	.short	0x0010
        /*0064*/ 	.byte	0x00, 0xf5, 0x21, 0x00


	//----- nvinfo : EIATTR_KPARAM_INFO
	.align		4
.L_33:
        /*0068*/ 	.byte	0x04, 0x17
        /*006a*/ 	.short	(.L_35 - .L_34)
.L_34:
        /*006c*/ 	.word	0x00000000
        /*0070*/ 	.short	0x0001
        /*0072*/ 	.short	0x0008
        /*0074*/ 	.byte	0x00, 0xf5, 0x21, 0x00


	//----- nvinfo : EIATTR_KPARAM_INFO
	.align		4
.L_35:
        /*0078*/ 	.byte	0x04, 0x17
        /*007a*/ 	.short	(.L_37 - .L_36)
.L_36:
        /*007c*/ 	.word	0x00000000
        /*0080*/ 	.short	0x0000
        /*0082*/ 	.short	0x0000
        /*0084*/ 	.byte	0x00, 0xf5, 0x21, 0x00


	//----- nvinfo : EIATTR_SPARSE_MMA_MASK
	.align		4
.L_37:
        /*0088*/ 	.byte	0x03, 0x50
        /*008a*/ 	.short	0x0000


	//----- nvinfo : EIATTR_MAXREG_COUNT
	.align		4
        /*008c*/ 	.byte	0x03, 0x1b
        /*008e*/ 	.short	0x00ff


	//----- nvinfo : EIATTR_NUM_BARRIERS
	.align		4
        /*0090*/ 	.byte	0x02, 0x4c
        /*0092*/ 	.byte	0x01
	.zero		1


	//----- nvinfo : EIATTR_MERCURY_ISA_VERSION
	.align		4
        /*0094*/ 	.byte	0x03, 0x5f
        /*0096*/ 	.short	0x0101


	//----- nvinfo : EIATTR_VRC_CTA_INIT_COUNT
	.align		4
        /*0098*/ 	.byte	0x02, 0x4a
	.zero		1
	.zero		1


	//----- nvinfo : EIATTR_EXIT_INSTR_OFFSETS
	.align		4
        /*009c*/ 	.byte	0x04, 0x1c
        /*009e*/ 	.short	(.L_39 - .L_38)


	//   ....[0]....
.L_38:
        /*00a0*/ 	.word	0x00001080


	//   ....[1]....
        /*00a4*/ 	.word	0x00001490


	//   ....[2]....
        /*00a8*/ 	.word	0x00001be0


	//----- nvinfo : EIATTR_CRS_STACK_SIZE
	.align		4
.L_39:
        /*00ac*/ 	.byte	0x04, 0x1e
        /*00ae*/ 	.short	(.L_41 - .L_40)
.L_40:
        /*00b0*/ 	.word	0x00000000


	//----- nvinfo : EIATTR_CBANK_PARAM_SIZE
	.align		4
.L_41:
        /*00b4*/ 	.byte	0x03, 0x19
        /*00b6*/ 	.short	0x0034


	//----- nvinfo : EIATTR_PARAM_CBANK
	.align		4
        /*00b8*/ 	.byte	0x04, 0x0a
        /*00ba*/ 	.short	(.L_43 - .L_42)
	.align		4
.L_42:
        /*00bc*/ 	.word	index@(.nv.constant0._Z10input_gradPfS_S_S_S_iif)
        /*00c0*/ 	.short	0x0380
        /*00c2*/ 	.short	0x0034


	//----- nvinfo : EIATTR_SW_WAR
	.align		4
.L_43:
        /*00c4*/ 	.byte	0x04, 0x36
        /*00c6*/ 	.short	(.L_45 - .L_44)
.L_44:
        /*00c8*/ 	.word	0x00000008
.L_45:


//--------------------- .nv.info._Z9grad_normPfS_S_ii --------------------------
	.section	.nv.info._Z9grad_normPfS_S_ii,"",@"SHT_CUDA_INFO"
	.sectionflags	@""
	.align	4


	//----- nvinfo : EIATTR_CUDA_API_VERSION
	.align		4
        /*0000*/ 	.byte	0x04, 0x37
        /*0002*/ 	.short	(.L_47 - .L_46)
.L_46:
        /*0004*/ 	.word	0x00000082


	//----- nvinfo : EIATTR_KPARAM_INFO
	.align		4
.L_47:
        /*0008*/ 	.byte	0x04, 0x17
        /*000a*/ 	.short	(.L_49 - .L_48)
.L_48:
        /*000c*/ 	.word	0x00000000
        /*0010*/ 	.short	0x0004
        /*0012*/ 	.short	0x001c
        /*0014*/ 	.byte	0x00, 0xf0, 0x11, 0x00


	//----- nvinfo : EIATTR_KPARAM_INFO
	.align		4
.L_49:
        /*0018*/ 	.byte	0x04, 0x17
        /*001a*/ 	.short	(.L_51 - .L_50)
.L_50:
        /*001c*/ 	.word	0x00000000
        /*0020*/ 	.short	0x0003
        /*0022*/ 	.short	0x0018
        /*0024*/ 	.byte	0x00, 0xf0, 0x11, 0x00


	//----- nvinfo : EIATTR_KPARAM_INFO
	.align		4
.L_51:
        /*0028*/ 	.byte	0x04, 0x17
        /*002a*/ 	.short	(.L_53 - .L_52)
.L_52:
        /*002c*/ 	.word	0x00000000
        /*0030*/ 	.short	0x0002
        /*0032*/ 	.short	0x0010
        /*0034*/ 	.byte	0x00, 0xf5, 0x21, 0x00


	//----- nvinfo : EIATTR_KPARAM_INFO
	.align		4
.L_53:
        /*0038*/ 	.byte	0x04, 0x17
        /*003a*/ 	.short	(.L_55 - .L_54)
.L_54:
        /*003c*/ 	.word	0x00000000
        /*0040*/ 	.short	0x0001
        /*0042*/ 	.short	0x0008
        /*0044*/ 	.byte	0x00, 0xf5, 0x21, 0x00


	//----- nvinfo : EIATTR_KPARAM_INFO
	.align		4
.L_55:
        /*0048*/ 	.byte	0x04, 0x17
        /*004a*/ 	.short	(.L_57 - .L_56)
.L_56:
        /*004c*/ 	.word	0x00000000
        /*0050*/ 	.short	0x0000
        /*0052*/ 	.short	0x0000
        /*0054*/ 	.byte	0x00, 0xf5, 0x21, 0x00


	//----- nvinfo : EIATTR_SPARSE_MMA_MASK
	.align		4
.L_57:
        /*0058*/ 	.byte	0x03, 0x50
        /*005a*/ 	.short	0x0000


	//----- nvinfo : EIATTR_MAXREG_COUNT
	.align		4
        /*005c*/ 	.byte	0x03, 0x1b
        /*005e*/ 	.short	0x00ff


	//----- nvinfo : EIATTR_MERCURY_ISA_VERSION
	.align		4
        /*0060*/ 	.byte	0x03, 0x5f
        /*0062*/ 	.short	0x0101


	//----- nvinfo : EIATTR_VRC_CTA_INIT_COUNT
	.align		4
        /*0064*/ 	.byte	0x02, 0x4a
	.zero		1
	.zero		1


	//----- nvinfo : EIATTR_EXIT_INSTR_OFFSETS
	.align		4
        /*0068*/ 	.byte	0x04, 0x1c
        /*006a*/ 	.short	(.L_59 - .L_58)


	//   ....[0]....
.L_58:
        /*006c*/ 	.word	0x00000080


	//   ....[1]....
        /*0070*/ 	.word	0x000006b0


	//   ....[2]....
        /*0074*/ 	.word	0x00000980


	//   ....[3]....
        /*0078*/ 	.word	0x00000b50


	//   ....[4]....
        /*007c*/ 	.word	0x00000ca0


	//----- nvinfo : EIATTR_CBANK_PARAM_SIZE
	.align		4
.L_59:
        /*0080*/ 	.byte	0x03, 0x19
        /*0082*/ 	.short	0x0020


	//----- nvinfo : EIATTR_PARAM_CBANK
	.align		4
        /*0084*/ 	.byte	0x04, 0x0a
        /*0086*/ 	.short	(.L_61 - .L_60)
	.align		4
.L_60:
        /*0088*/ 	.word	index@(.nv.constant0._Z9grad_normPfS_S_ii)
        /*008c*/ 	.short	0x0380
        /*008e*/ 	.short	0x0020


	//----- nvinfo : EIATTR_SW_WAR
	.align		4
.L_61:
        /*0090*/ 	.byte	0x04, 0x36
        /*0092*/ 	.short	(.L_63 - .L_62)
.L_62:
        /*0094*/ 	.word	0x00000008
.L_63:


//--------------------- .nv.info._Z10scale_gradPfS_S_S_ii --------------------------
	.section	.nv.info._Z10scale_gradPfS_S_S_ii,"",@"SHT_CUDA_INFO"
	.sectionflags	@""
	.align	4


	//----- nvinfo : EIATTR_CUDA_API_VERSION
	.align		4
        /*0000*/ 	.byte	0x04, 0x37
        /*0002*/ 	.short	(.L_65 - .L_64)
.L_64:
        /*0004*/ 	.word	0x00000082


	//----- nvinfo : EIATTR_KPARAM_INFO
	.align		4
.L_65:
        /*0008*/ 	.byte	0x04, 0x17
        /*000a*/ 	.short	(.L_67 - .L_66)
.L_66:
        /*000c*/ 	.word	0x00000000
        /*0010*/ 	.short	0x0005
        /*0012*/ 	.short	0x0024
        /*0014*/ 	.byte	0x00, 0xf0, 0x11, 0x00


	//----- nvinfo : EIATTR_KPARAM_INFO
	.align		4
.L_67:
        /*0018*/ 	.byte	0x04, 0x17
        /*001a*/ 	.short	(.L_69 - .L_68)
.L_68:
        /*001c*/ 	.word	0x00000000
        /*0020*/ 	.short	0x0004
        /*0022*/ 	.short	0x0020
        /*0024*/ 	.byte	0x00, 0xf0, 0x11, 0x00


	//----- nvinfo : EIATTR_KPARAM_INFO
	.align		4
.L_69:
        /*0028*/ 	.byte	0x04, 0x17
        /*002a*/ 	.short	(.L_71 - .L_70)
.L_70:
        /*002c*/ 	.word	0x00000000
        /*0030*/ 	.short	0x0003
        /*0032*/ 	.short	0x0018
        /*0034*/ 	.byte	0x00, 0xf5, 0x21, 0x00


	//----- nvinfo : EIATTR_KPARAM_INFO
	.align		4
.L_71:
        /*0038*/ 	.byte	0x04, 0x17
        /*003a*/ 	.short	(.L_73 - .L_72)
.L_72:
        /*003c*/ 	.word	0x00000000
        /*0040*/ 	.short	0x0002
        /*0042*/ 	.short	0x0010
        /*0044*/ 	.byte	0x00, 0xf5, 0x21, 0x00


	//----- nvinfo : EIATTR_KPARAM_INFO
	.align		4
.L_73:
        /*0048*/ 	.byte	0x04, 0x17
        /*004a*/ 	.short	(.L_75 - .L_74)
.L_74:
        /*004c*/ 	.word	0x00000000
        /*0050*/ 	.short	0x0001
        /*0052*/ 	.short	0x0008
        /*0054*/ 	.byte	0x00, 0xf5, 0x21, 0x00


	//----- nvinfo : EIATTR_KPARAM_INFO
	.align		4
.L_75:
        /*0058*/ 	.byte	0x04, 0x17
        /*005a*/ 	.short	(.L_77 - .L_76)
.L_76:
        /*005c*/ 	.word	0x00000000
        /*0060*/ 	.short	0x0000
        /*0062*/ 	.short	0x0000
        /*0064*/ 	.byte	0x00, 0xf5, 0x21, 0x00


	//----- nvinfo : EIATTR_SPARSE_MMA_MASK
	.align		4
.L_77:
        /*0068*/ 	.byte	0x03, 0x50
        /*006a*/ 	.short	0x0000


	//----- nvinfo : EIATTR_MAXREG_COUNT
	.align		4
        /*006c*/ 	.byte	0x03, 0x1b
        /*006e*/ 	.short	0x00ff


	//----- nvinfo : EIATTR_MERCURY_ISA_VERSION
	.align		4
        /*0070*/ 	.byte	0x03, 0x5f
        /*0072*/ 	.short	0x0101


	//----- nvinfo : EIATTR_VRC_CTA_INIT_COUNT
	.align		4
        /*0074*/ 	.byte	0x02, 0x4a
	.zero		1
	.zero		1


	//----- nvinfo : EIATTR_EXIT_INSTR_OFFSETS
	.align		4
        /*0078*/ 	.byte	0x04, 0x1c
        /*007a*/ 	.short	(.L_79 - .L_78)


	//   ....[0]....
.L_78:
        /*007c*/ 	.word	0x00000070


	//   ....[1]....
        /*0080*/ 	.word	0x00000ee0


	//----- nvinfo : EIATTR_CBANK_PARAM_SIZE
	.align		4
.L_79:
        /*0084*/ 	.byte	0x03, 0x19
        /*0086*/ 	.short	0x0028


	//----- nvinfo : EIATTR_PARAM_CBANK
	.align		4
        /*0088*/ 	.byte	0x04, 0x0a
        /*008a*/ 	.short	(.L_81 - .L_80)
	.align		4
.L_80:
        /*008c*/ 	.word	index@(.nv.constant0._Z10scale_gradPfS_S_S_ii)
        /*0090*/ 	.short	0x0380
        /*0092*/ 	.short	0x0028


	//----- nvinfo : EIATTR_SW_WAR
	.align		4
.L_81:
        /*0094*/ 	.byte	0x04, 0x36
        /*0096*/ 	.short	(.L_83 - .L_82)
.L_82:
        /*0098*/ 	.word	0x00000008
.L_83:


//--------------------- .nv.callgraph             --------------------------
	.section	.nv.callgraph,"",@"SHT_CUDA_CALLGRAPH"
	.align	4
	.sectionentsize	8
	.align		4
        /*0000*/ 	.word	0x00000000
	.align		4
        /*0004*/ 	.word	0xffffffff
	.align		4
        /*0008*/ 	.word	0x00000000
	.align		4
        /*000c*/ 	.word	0xfffffffe
	.align		4
        /*0010*/ 	.word	0x00000000
	.align		4
        /*0014*/ 	.word	0xfffffffd
	.align		4
        /*0018*/ 	.word	0x00000000
	.align		4
        /*001c*/ 	.word	0xfffffffc


//--------------------- .text._Z10input_gradPfS_S_S_S_iif --------------------------
	.section	.text._Z10input_gradPfS_S_S_S_iif,"ax",@progbits
	.align	128
        .global         _Z10input_gradPfS_S_S_S_iif
        .type           _Z10input_gradPfS_S_S_S_iif,@function
        .size           _Z10input_gradPfS_S_S_S_iif,(.L_x_51 - _Z10input_gradPfS_S_S_S_iif)
        .other          _Z10input_gradPfS_S_S_S_iif,@"STO_CUDA_ENTRY STV_DEFAULT"
_Z10input_gradPfS_S_S_S_iif:
.text._Z10input_gradPfS_S_S_S_iif:
[----:B------:R-:W-:Y:S01]  /*0000*/  LDC R1, c[0x0][0x37c] ;  /* 0x0000df00ff017b82 */ /* 0x000fe20000000800 */
[----:B------:R-:W0:Y:S07]  /*0010*/  S2R R4, SR_CTAID.X ;  /* 0x0000000000047919 */ /* 0x000e2e0000002500 */
[----:B------:R-:W0:Y:S01]  /*0020*/  LDC.64 R8, c[0x0][0x398] ;  /* 0x0000e600ff087b82 */ /* 0x000e220000000a00 */
[----:B------:R-:W1:Y:S01]  /*0030*/  LDCU.64 UR12, c[0x0][0x358] ;  /* 0x00006b00ff0c77ac */ /* 0x000e620008000a00 */
[----:B------:R-:W2:Y:S06]  /*0040*/  LDCU UR4, c[0x0][0x3b0] ;  /* 0x00007600ff0477ac */ /* 0x000eac0008000800 */
[----:B------:R-:W3:Y:S01]  /*0050*/  LDC.64 R2, c[0x0][0x390] ;  /* 0x0000e400ff027b82 */ /* 0x000ee20000000a00 */
[----:B------:R-:W4:Y:S01]  /*0060*/  S2R R7, SR_TID.X ;  /* 0x0000000000077919 */ /* 0x000f220000002100 */
[----:B------:R-:W4:Y:S01]  /*0070*/  LDCU UR6, c[0x0][0x3ac] ;  /* 0x00007580ff0677ac */ /* 0x000f220008000800 */
[----:B0-----:R-:W-:-:S06]  /*0080*/  IMAD.WIDE.U32 R8, R4, 0x4, R8 ;  /* 0x0000000404087825 */ /* 0x001fcc00078e0008 */
[----:B-1----:R-:W2:Y:S01]  /*0090*/  LDG.E R8, desc[UR12][R8.64] ;  /* 0x0000000c08087981 */ /* 0x002ea2000c1e1900 */
[----:B---3--:R-:W-:-:S05]  /*00a0*/  IMAD.WIDE.U32 R2, R4, 0x4, R2 ;  /* 0x0000000404027825 */ /* 0x008fca00078e0002 */
[----:B------:R0:W5:Y:S01]  /*00b0*/  LDG.E R5, desc[UR12][R2.64] ;  /* 0x0000000c02057981 */ /* 0x000162000c1e1900 */
[----:B----4-:R-:W-:Y:S01]  /*00c0*/  ISETP.GE.AND P1, PT, R7, UR6, PT ;  /* 0x0000000607007c0c */ /* 0x010fe2000bf26270 */
[----:B------:R-:W-:Y:S01]  /*00d0*/  BSSY.RECONVERGENT B0, `(.L_x_0) ;  /* 0x00000c0000007945 */ /* 0x000fe20003800200 */
[----:B------:R-:W-:Y:S02]  /*00e0*/  HFMA2 R18, -RZ, RZ, 0, 0 ;  /* 0x00000000ff127431 */ /* 0x000fe400000001ff */
[----:B--2---:R-:W-:Y:S01]  /*00f0*/  FADD R0, R8, UR4 ;  /* 0x0000000408007e21 */ /* 0x004fe20008000000 */
[----:B------:R-:W-:-:S04]  /*0100*/  MOV R8, RZ ;  /* 0x000000ff00087202 */ /* 0x000fc80000000f00 */
[----:B------:R-:W-:-:S13]  /*0110*/  FSETP.GEU.AND P0, PT, |R0|, 1.175494350822287508e-38, PT ;  /* 0x008000000000780b */ /* 0x000fda0003f0e200 */
[----:B------:R-:W-:-:S04]  /*0120*/  @!P0 FMUL R0, R0, 16777216 ;  /* 0x4b80000000008820 */ /* 0x000fc80000400000 */
[----:B------:R-:W1:Y:S02]  /*0130*/  MUFU.RSQ R6, R0 ;  /* 0x0000000000067308 */ /* 0x000e640000001400 */
[----:B-1----:R-:W-:Y:S01]  /*0140*/  @!P0 FMUL R6, R6, 4096 ;  /* 0x4580000006068820 */ /* 0x002fe20000400000 */
[----:B0-----:R-:W-:Y:S06]  /*0150*/  @P1 BRA `(.L_x_1) ;  /* 0x0000000800dc1947 */ /* 0x001fec0003800000 */
[-C--:B------:R-:W-:Y:S01]  /*0160*/  LOP3.LUT R0, RZ, R7.reuse, RZ, 0x33, !PT ;  /* 0x00000007ff007212 */ /* 0x080fe200078e33ff */
[----:B------:R-:W-:Y:S01]  /*0170*/  BSSY.RECONVERGENT B1, `(.L_x_2) ;  /* 0x000005c000017945 */ /* 0x000fe20003800200 */
[----:B------:R-:W-:Y:S02]  /*0180*/  MOV R8, RZ ;  /* 0x000000ff00087202 */ /* 0x000fe40000000f00 */
[----:B------:R-:W-:Y:S02]  /*0190*/  IADD3 R2, PT, PT, R0, UR6, RZ ;  /* 0x0000000600027c10 */ /* 0x000fe4000fffe0ff */
[----:B------:R-:W-:Y:S02]  /*01a0*/  MOV R9, R7 ;  /* 0x0000000700097202 */ /* 0x000fe40000000f00 */
[C---:B------:R-:W-:Y:S02]  /*01b0*/  ISETP.GE.U32.AND P1, PT, R2.reuse, 0x1e0, PT ;  /* 0x000001e00200780c */ /* 0x040fe40003f26070 */
[----:B------:R-:W-:-:S02]  /*01c0*/  LEA.HI R0, R2, 0x1, RZ, 0x1b ;  /* 0x0000000102007811 */ /* 0x000fc400078fd8ff */
[----:B------:R-:W-:Y:S02]  /*01d0*/  MOV R18, RZ ;  /* 0x000000ff00127202 */ /* 0x000fe40000000f00 */
[----:B------:R-:W-:-:S04]  /*01e0*/  LOP3.LUT R22, R0, 0xf, RZ, 0xc0, !PT ;  /* 0x0000000f00167812 */ /* 0x000fc800078ec0ff */
[----:B------:R-:W-:-:S03]  /*01f0*/  ISETP.NE.AND P0, PT, R22, RZ, PT ;  /* 0x000000ff1600720c */ /* 0x000fc60003f05270 */
[----:B------:R-:W-:Y:S10]  /*0200*/  @!P1 BRA `(.L_x_3) ;  /* 0x0000000400489947 */ /* 0x000ff40003800000 */
[----:B------:R-:W0:Y:S01]  /*0210*/  LDC.64 R2, c[0x0][0x380] ;  /* 0x0000e000ff027b82 */ /* 0x000e220000000a00 */
[----:B------:R-:W-:Y:S01]  /*0220*/  LOP3.LUT R16, R0, 0xffffff0, RZ, 0xc0, !PT ;  /* 0x0ffffff000107812 */ /* 0x000fe200078ec0ff */
[----:B------:R-:W-:Y:S02]  /*0230*/  HFMA2 R8, -RZ, RZ, 0, 0 ;  /* 0x00000000ff087431 */ /* 0x000fe400000001ff */
[----:B------:R-:W-:Y:S01]  /*0240*/  IMAD R17, R4, UR6, R7 ;  /* 0x0000000604117c24 */ /* 0x000fe2000f8e0207 */
[----:B------:R-:W-:Y:S02]  /*0250*/  MOV R9, R7 ;  /* 0x0000000700097202 */ /* 0x000fe40000000f00 */
[----:B------:R-:W-:Y:S01]  /*0260*/  IADD3 R16, PT, PT, -R16, RZ, RZ ;  /* 0x000000ff10107210 */ /* 0x000fe20007ffe1ff */
[----:B------:R-:W1:Y:S01]  /*0270*/  LDC.64 R10, c[0x0][0x388] ;  /* 0x0000e200ff0a7b82 */ /* 0x000e620000000a00 */
[----:B0-----:R-:W-:-:S04]  /*0280*/  IADD3 R2, P1, PT, R2, 0x400, RZ ;  /* 0x0000040002027810 */ /* 0x001fc80007f3e0ff */
[----:B------:R-:W-:Y:S02]  /*0290*/  IADD3.X R3, PT, PT, RZ, R3, RZ, P1, !PT ;  /* 0x00000003ff037210 */ /* 0x000fe40000ffe4ff */
[----:B-1----:R-:W-:-:S04]  /*02a0*/  IADD3 R10, P2, PT, R10, 0x400, RZ ;  /* 0x000004000a0a7810 */ /* 0x002fc80007f5e0ff */
[----:B------:R-:W-:-:S09]  /*02b0*/  IADD3.X R11, PT, PT, RZ, R11, RZ, P2, !PT ;  /* 0x0000000bff0b7210 */ /* 0x000fd200017fe4ff */
.L_x_4:
[----:B------:R-:W-:-:S04]  /*02c0*/  IMAD.WIDE R12, R17, 0x4, R2 ;  /* 0x00000004110c7825 */ /* 0x000fc800078e0202 */
[----:B------:R-:W-:Y:S01]  /*02d0*/  IMAD.WIDE R14, R17, 0x4, R10 ;  /* 0x00000004110e7825 */ /* 0x000fe200078e020a */
[----:B------:R-:W2:Y:S04]  /*02e0*/  LDG.E R23, desc[UR12][R12.64+-0x400] ;  /* 0xfffc000c0c177981 */ /* 0x000ea8000c1e1900 */
[----:B------:R-:W2:Y:S04]  /*02f0*/  LDG.E R24, desc[UR12][R14.64+-0x400] ;  /* 0xfffc000c0e187981 */ /* 0x000ea8000c1e1900 */
[----:B------:R-:W3:Y:S04]  /*0300*/  LDG.E R19, desc[UR12][R12.64+-0x380] ;  /* 0xfffc800c0c137981 */ /* 0x000ee8000c1e1900 */
[----:B------:R-:W3:Y:S04]  /*0310*/  LDG.E R26, desc[UR12][R14.64+-0x380] ;  /* 0xfffc800c0e1a7981 */ /* 0x000ee8000c1e1900 */
[----:B------:R-:W4:Y:S04]  /*0320*/  LDG.E R21, desc[UR12][R12.64+-0x300] ;  /* 0xfffd000c0c157981 */ /* 0x000f28000c1e1900 */
[----:B------:R-:W4:Y:S04]  /*0330*/  LDG.E R20, desc[UR12][R14.64+-0x300] ;  /* 0xfffd000c0e147981 */ /* 0x000f28000c1e1900 */
[----:B------:R-:W4:Y:S04]  /*0340*/  LDG.E R25, desc[UR12][R14.64+-0x280] ;  /* 0xfffd800c0e197981 */ /* 0x000f28000c1e1900 */
[----:B------:R-:W4:Y:S04]  /*0350*/  LDG.E R29, desc[UR12][R14.64+0x300] ;  /* 0x0003000c0e1d7981 */ /* 0x000f28000c1e1900 */
[----:B------:R-:W4:Y:S01]  /*0360*/  LDG.E R28, desc[UR12][R14.64+0x380] ;  /* 0x0003800c0e1c7981 */ /* 0x000f22000c1e1900 */
[C---:B--2---:R-:W-:Y:S01]  /*0370*/  FFMA R8, R23.reuse, R24, R8 ;  /* 0x0000001817087223 */ /* 0x044fe20000000008 */
[----:B------:R-:W-:-:S02]  /*0380*/  FADD R24, R23, R18 ;  /* 0x0000001217187221 */ /* 0x000fc40000000000 */
[----:B------:R-:W2:Y:S04]  /*0390*/  LDG.E R18, desc[UR12][R12.64+-0x280] ;  /* 0xfffd800c0c127981 */ /* 0x000ea8000c1e1900 */
[----:B------:R-:W2:Y:S01]  /*03a0*/  LDG.E R23, desc[UR12][R14.64+-0x200] ;  /* 0xfffe000c0e177981 */ /* 0x000ea2000c1e1900 */
[----:B---3--:R-:W-:-:S03]  /*03b0*/  FFMA R26, R19, R26, R8 ;  /* 0x0000001a131a7223 */ /* 0x008fc60000000008 */
[----:B------:R-:W3:Y:S01]  /*03c0*/  LDG.E R8, desc[UR12][R12.64+-0x200] ;  /* 0xfffe000c0c087981 */ /* 0x000ee2000c1e1900 */
[----:B------:R-:W-:-:S03]  /*03d0*/  FADD R24, R24, R19 ;  /* 0x0000001318187221 */ /* 0x000fc60000000000 */
[----:B------:R-:W3:Y:S01]  /*03e0*/  LDG.E R19, desc[UR12][R12.64+-0x180] ;  /* 0xfffe800c0c137981 */ /* 0x000ee2000c1e1900 */
[----:B----4-:R-:W-:Y:S01]  /*03f0*/  FFMA R27, R21, R20, R26 ;  /* 0x00000014151b7223 */ /* 0x010fe2000000001a */
[----:B------:R-:W-:Y:S02]  /*0400*/  FADD R21, R24, R21 ;  /* 0x0000001518157221 */ /* 0x000fe40000000000 */
[----:B------:R-:W4:Y:S04]  /*0410*/  LDG.E R20, desc[UR12][R14.64+-0x180] ;  /* 0xfffe800c0e147981 */ /* 0x000f28000c1e1900 */
[----:B------:R-:W4:Y:S01]  /*0420*/  LDG.E R24, desc[UR12][R14.64+-0x100] ;  /* 0xffff000c0e187981 */ /* 0x000f22000c1e1900 */
[----:B--2---:R-:W-:Y:S01]  /*0430*/  FFMA R27, R18, R25, R27 ;  /* 0x00000019121b7223 */ /* 0x004fe2000000001b */
[----:B------:R-:W-:-:S02]  /*0440*/  FADD R25, R21, R18 ;  /* 0x0000001215197221 */ /* 0x000fc40000000000 */
[----:B------:R-:W2:Y:S04]  /*0450*/  LDG.E R21, desc[UR12][R12.64+-0x100] ;  /* 0xffff000c0c157981 */ /* 0x000ea8000c1e1900 */
[----:B------:R-:W2:Y:S01]  /*0460*/  LDG.E R18, desc[UR12][R12.64+-0x80] ;  /* 0xffff800c0c127981 */ /* 0x000ea2000c1e1900 */
[----:B---3--:R-:W-:-:S03]  /*0470*/  FFMA R26, R8, R23, R27 ;  /* 0x00000017081a7223 */ /* 0x008fc6000000001b */
[----:B------:R-:W3:Y:S01]  /*0480*/  LDG.E R23, desc[UR12][R14.64+-0x80] ;  /* 0xffff800c0e177981 */ /* 0x000ee2000c1e1900 */
[----:B------:R-:W-:Y:S01]  /*0490*/  FADD R8, R25, R8 ;  /* 0x0000000819087221 */ /* 0x000fe20000000000 */
[----:B----4-:R-:W-:-:S03]  /*04a0*/  FFMA R26, R19, R20, R26 ;  /* 0x00000014131a7223 */ /* 0x010fc6000000001a */
[----:B------:R-:W-:Y:S02]  /*04b0*/  FADD R20, R8, R19 ;  /* 0x0000001308147221 */ /* 0x000fe40000000000 */
[----:B------:R-:W4:Y:S04]  /*04c0*/  LDG.E R8, desc[UR12][R12.64] ;  /* 0x0000000c0c087981 */ /* 0x000f28000c1e1900 */
[----:B------:R-:W4:Y:S01]  /*04d0*/  LDG.E R19, desc[UR12][R14.64] ;  /* 0x0000000c0e137981 */ /* 0x000f22000c1e1900 */
[----:B--2---:R-:W-:Y:S01]  /*04e0*/  FFMA R27, R21, R24, R26 ;  /* 0x00000018151b7223 */ /* 0x004fe2000000001a */
[----:B------:R-:W-:Y:S02]  /*04f0*/  FADD R25, R20, R21 ;  /* 0x0000001514197221 */ /* 0x000fe40000000000 */
[----:B------:R-:W2:Y:S04]  /*0500*/  LDG.E R24, desc[UR12][R12.64+0x80] ;  /* 0x0000800c0c187981 */ /* 0x000ea8000c1e1900 */
[----:B------:R-:W2:Y:S01]  /*0510*/  LDG.E R21, desc[UR12][R14.64+0x80] ;  /* 0x0000800c0e157981 */ /* 0x000ea2000c1e1900 */
[----:B---3--:R-:W-:-:S03]  /*0520*/  FFMA R27, R18, R23, R27 ;  /* 0x00000017121b7223 */ /* 0x008fc6000000001b */
[----:B------:R-:W3:Y:S04]  /*0530*/  LDG.E R20, desc[UR12][R12.64+0x100] ;  /* 0x0001000c0c147981 */ /* 0x000ee8000c1e1900 */
[----:B------:R-:W3:Y:S01]  /*0540*/  LDG.E R23, desc[UR12][R14.64+0x100] ;  /* 0x0001000c0e177981 */ /* 0x000ee2000c1e1900 */
[----:B------:R-:W-:-:S03]  /*0550*/  FADD R25, R25, R18 ;  /* 0x0000001219197221 */ /* 0x000fc60000000000 */
[----:B------:R-:W3:Y:S01]  /*0560*/  LDG.E R18, desc[UR12][R12.64+0x200] ;  /* 0x0002000c0c127981 */ /* 0x000ee2000c1e1900 */
[----:B----4-:R-:W-:Y:S01]  /*0570*/  FADD R25, R25, R8 ;  /* 0x0000000819197221 */ /* 0x010fe20000000000 */
[----:B------:R-:W-:Y:S02]  /*0580*/  FFMA R27, R8, R19, R27 ;  /* 0x00000013081b7223 */ /* 0x000fe4000000001b */
[----:B------:R-:W4:Y:S04]  /*0590*/  LDG.E R8, desc[UR12][R12.64+0x180] ;  /* 0x0001800c0c087981 */ /* 0x000f28000c1e1900 */
[----:B------:R-:W4:Y:S04]  /*05a0*/  LDG.E R19, desc[UR12][R14.64+0x180] ;  /* 0x0001800c0e137981 */ /* 0x000f28000c1e1900 */
[----:B------:R-:W4:Y:S01]  /*05b0*/  LDG.E R26, desc[UR12][R12.64+0x380] ;  /* 0x0003800c0c1a7981 */ /* 0x000f22000c1e1900 */
[----:B--2---:R-:W-:Y:S01]  /*05c0*/  FADD R25, R25, R24 ;  /* 0x0000001819197221 */ /* 0x004fe20000000000 */
[----:B------:R-:W-:-:S02]  /*05d0*/  FFMA R27, R24, R21, R27 ;  /* 0x00000015181b7223 */ /* 0x000fc4000000001b */
[----:B------:R-:W2:Y:S04]  /*05e0*/  LDG.E R21, desc[UR12][R14.64+0x200] ;  /* 0x0002000c0e157981 */ /* 0x000ea8000c1e1900 */
[----:B------:R-:W2:Y:S01]  /*05f0*/  LDG.E R24, desc[UR12][R12.64+0x280] ;  /* 0x0002800c0c187981 */ /* 0x000ea2000c1e1900 */
[----:B---3--:R-:W-:Y:S01]  /*0600*/  FFMA R23, R20, R23, R27 ;  /* 0x0000001714177223 */ /* 0x008fe2000000001b */
[----:B------:R-:W-:Y:S02]  /*0610*/  FADD R27, R25, R20 ;  /* 0x00000014191b7221 */ /* 0x000fe40000000000 */
[----:B------:R-:W3:Y:S04]  /*0620*/  LDG.E R25, desc[UR12][R14.64+0x280] ;  /* 0x0002800c0e197981 */ /* 0x000ee8000c1e1900 */
[----:B------:R-:W3:Y:S01]  /*0630*/  LDG.E R20, desc[UR12][R12.64+0x300] ;  /* 0x0003000c0c147981 */ /* 0x000ee2000c1e1900 */
[----:B------:R-:W-:Y:S01]  /*0640*/  IADD3 R16, PT, PT, R16, 0x10, RZ ;  /* 0x0000001010107810 */ /* 0x000fe20007ffe0ff */
[----:B----4-:R-:W-:Y:S01]  /*0650*/  FADD R27, R27, R8 ;  /* 0x000000081b1b7221 */ /* 0x010fe20000000000 */
[----:B------:R-:W-:-:S02]  /*0660*/  FFMA R19, R8, R19, R23 ;  /* 0x0000001308137223 */ /* 0x000fc40000000017 */
[----:B------:R-:W-:Y:S01]  /*0670*/  ISETP.NE.AND P1, PT, R16, RZ, PT ;  /* 0x000000ff1000720c */ /* 0x000fe20003f25270 */
[----:B------:R-:W-:Y:S01]  /*0680*/  FADD R27, R27, R18 ;  /* 0x000000121b1b7221 */ /* 0x000fe20000000000 */
[----:B------:R-:W-:Y:S02]  /*0690*/  IADD3 R9, PT, PT, R9, 0x200, RZ ;  /* 0x0000020009097810 */ /* 0x000fe40007ffe0ff */
[----:B------:R-:W-:Y:S01]  /*06a0*/  IADD3 R17, PT, PT, R17, 0x200, RZ ;  /* 0x0000020011117810 */ /* 0x000fe20007ffe0ff */
[----:B--2---:R-:W-:Y:S01]  /*06b0*/  FFMA R19, R18, R21, R19 ;  /* 0x0000001512137223 */ /* 0x004fe20000000013 */
[----:B------:R-:W-:-:S03]  /*06c0*/  FADD R27, R27, R24 ;  /* 0x000000181b1b7221 */ /* 0x000fc60000000000 */
[----:B---3--:R-:W-:Y:S01]  /*06d0*/  FFMA R19, R24, R25, R19 ;  /* 0x0000001918137223 */ /* 0x008fe20000000013 */
[----:B------:R-:W-:-:S03]  /*06e0*/  FADD R27, R27, R20 ;  /* 0x000000141b1b7221 */ /* 0x000fc60000000000 */
[----:B------:R-:W-:Y:S01]  /*06f0*/  FFMA R19, R20, R29, R19 ;  /* 0x0000001d14137223 */ /* 0x000fe20000000013 */
[----:B------:R-:W-:-:S03]  /*0700*/  FADD R18, R27, R26 ;  /* 0x0000001a1b127221 */ /* 0x000fc60000000000 */
[----:B------:R-:W-:Y:S01]  /*0710*/  FFMA R8, R26, R28, R19 ;  /* 0x0000001c1a087223 */ /* 0x000fe20000000013 */
[----:B------:R-:W-:Y:S06]  /*0720*/  @P1 BRA `(.L_x_4) ;  /* 0xfffffff800e41947 */ /* 0x000fec000383ffff */
.L_x_3:
[----:B------:R-:W-:Y:S05]  /*0730*/  BSYNC.RECONVERGENT B1 ;  /* 0x0000000000017941 */ /* 0x000fea0003800200 */
.L_x_2:
[----:B------:R-:W-:Y:S05]  /*0740*/  @!P0 BRA `(.L_x_1) ;  /* 0x0000000400608947 */ /* 0x000fea0003800000 */
[----:B------:R-:W-:Y:S01]  /*0750*/  ISETP.GE.U32.AND P0, PT, R22, 0x8, PT ;  /* 0x000000081600780c */ /* 0x000fe20003f06070 */
[----:B------:R-:W-:Y:S01]  /*0760*/  BSSY.RECONVERGENT B1, `(.L_x_5) ;  /* 0x000002a000017945 */ /* 0x000fe20003800200 */
[----:B------:R-:W-:-:S04]  /*0770*/  LOP3.LUT R28, R0, 0x7, RZ, 0xc0, !PT ;  /* 0x00000007001c7812 */ /* 0x000fc800078ec0ff */
[----:B------:R-:W-:-:S07]  /*0780*/  ISETP.NE.AND P1, PT, R28, RZ, PT ;  /* 0x000000ff1c00720c */ /* 0x000fce0003f25270 */
[----:B------:R-:W-:Y:S06]  /*0790*/  @!P0 BRA `(.L_x_6) ;  /* 0x0000000000988947 */ /* 0x000fec0003800000 */
[----:B------:R-:W0:Y:S01]  /*07a0*/  LDC.64 R2, c[0x0][0x380] ;  /* 0x0000e000ff027b82 */ /* 0x000e220000000a00 */
[----:B------:R-:W-:-:S07]  /*07b0*/  IMAD R13, R4, UR6, R9 ;  /* 0x00000006040d7c24 */ /* 0x000fce000f8e0209 */
[----:B------:R-:W1:Y:S01]  /*07c0*/  LDC.64 R10, c[0x0][0x388] ;  /* 0x0000e200ff0a7b82 */ /* 0x000e620000000a00 */
[----:B0-----:R-:W-:-:S05]  /*07d0*/  IMAD.WIDE R2, R13, 0x4, R2 ;  /* 0x000000040d027825 */ /* 0x001fca00078e0202 */
[----:B------:R-:W2:Y:S01]  /*07e0*/  LDG.E R23, desc[UR12][R2.64] ;  /* 0x0000000c02177981 */ /* 0x000ea2000c1e1900 */
[----:B-1----:R-:W-:-:S03]  /*07f0*/  IMAD.WIDE R10, R13, 0x4, R10 ;  /* 0x000000040d0a7825 */ /* 0x002fc600078e020a */
[----:B------:R-:W3:Y:S04]  /*0800*/  LDG.E R12, desc[UR12][R2.64+0x80] ;  /* 0x0000800c020c7981 */ /* 0x000ee8000c1e1900 */
[----:B------:R-:W2:Y:S04]  /*0810*/  LDG.E R29, desc[UR12][R10.64] ;  /* 0x0000000c0a1d7981 */ /* 0x000ea8000c1e1900 */
[----:B------:R-:W3:Y:S04]  /*0820*/  LDG.E R13, desc[UR12][R10.64+0x80] ;  /* 0x0000800c0a0d7981 */ /* 0x000ee8000c1e1900 */
[----:B------:R-:W4:Y:S04]  /*0830*/  LDG.E R14, desc[UR12][R2.64+0x100] ;  /* 0x0001000c020e7981 */ /* 0x000f28000c1e1900 */
        /* <DEDUP_REMOVED lines=9> */
[----:B------:R0:W4:Y:S04]  /*08d0*/  LDG.E R24, desc[UR12][R2.64+0x380] ;  /* 0x0003800c02187981 */ /* 0x000128000c1e1900 */
[----:B------:R-:W4:Y:S01]  /*08e0*/  LDG.E R27, desc[UR12][R10.64+0x380] ;  /* 0x0003800c0a1b7981 */ /* 0x000f22000c1e1900 */
[----:B------:R-:W-:Y:S01]  /*08f0*/  IADD3 R9, PT, PT, R9, 0x100, RZ ;  /* 0x0000010009097810 */ /* 0x000fe20007ffe0ff */
[----:B--2---:R-:W-:Y:S01]  /*0900*/  FFMA R29, R23, R29, R8 ;  /* 0x0000001d171d7223 */ /* 0x004fe20000000008 */
[----:B------:R-:W-:-:S03]  /*0910*/  FADD R23, R18, R23 ;  /* 0x0000001712177221 */ /* 0x000fc60000000000 */
[----:B---3--:R-:W-:Y:S01]  /*0920*/  FFMA R13, R12, R13, R29 ;  /* 0x0000000d0c0d7223 */ /* 0x008fe2000000001d */
[----:B------:R-:W-:-:S04]  /*0930*/  FADD R23, R23, R12 ;  /* 0x0000000c17177221 */ /* 0x000fc80000000000 */
[----:B----4-:R-:W-:Y:S01]  /*0940*/  FADD R23, R23, R14 ;  /* 0x0000000e17177221 */ /* 0x010fe20000000000 */
[----:B------:R-:W-:-:S03]  /*0950*/  FFMA R13, R14, R15, R13 ;  /* 0x0000000f0e0d7223 */ /* 0x000fc6000000000d */
[----:B------:R-:W-:Y:S01]  /*0960*/  FADD R8, R23, R16 ;  /* 0x0000001017087221 */ /* 0x000fe20000000000 */
[----:B------:R-:W-:-:S03]  /*0970*/  FFMA R16, R16, R17, R13 ;  /* 0x0000001110107223 */ /* 0x000fc6000000000d */
[----:B------:R-:W-:Y:S01]  /*0980*/  FADD R8, R8, R19 ;  /* 0x0000001308087221 */ /* 0x000fe20000000000 */
[----:B------:R-:W-:-:S03]  /*0990*/  FFMA R16, R19, R20, R16 ;  /* 0x0000001413107223 */ /* 0x000fc60000000010 */
[----:B0-----:R-:W-:Y:S01]  /*09a0*/  FADD R3, R8, R21 ;  /* 0x0000001508037221 */ /* 0x001fe20000000000 */
[----:B------:R-:W-:-:S03]  /*09b0*/  FFMA R21, R21, R26, R16 ;  /* 0x0000001a15157223 */ /* 0x000fc60000000010 */
[----:B------:R-:W-:Y:S01]  /*09c0*/  FADD R3, R3, R22 ;  /* 0x0000001603037221 */ /* 0x000fe20000000000 */
[----:B------:R-:W-:-:S03]  /*09d0*/  FFMA R21, R22, R25, R21 ;  /* 0x0000001916157223 */ /* 0x000fc60000000015 */
[----:B------:R-:W-:Y:S01]  /*09e0*/  FADD R18, R3, R24 ;  /* 0x0000001803127221 */ /* 0x000fe20000000000 */
[----:B------:R-:W-:-:S07]  /*09f0*/  FFMA R8, R24, R27, R21 ;  /* 0x0000001b18087223 */ /* 0x000fce0000000015 */
.L_x_6:
[----:B------:R-:W-:Y:S05]  /*0a00*/  BSYNC.RECONVERGENT B1 ;  /* 0x0000000000017941 */ /* 0x000fea0003800200 */
.L_x_5:
        /* <DEDUP_REMOVED lines=13> */
[----:B------:R-:W4:Y:S04]  /*0ae0*/  LDG.E R13, desc[UR12][R2.64] ;  /* 0x0000000c020d7981 */ /* 0x000f28000c1e1900 */
[----:B------:R-:W2:Y:S04]  /*0af0*/  LDG.E R12, desc[UR12][R10.64] ;  /* 0x0000000c0a0c7981 */ /* 0x000ea8000c1e1900 */
[----:B------:R-:W3:Y:S04]  /*0b00*/  LDG.E R14, desc[UR12][R10.64+0x80] ;  /* 0x0000800c0a0e7981 */ /* 0x000ee8000c1e1900 */
[----:B------:R-:W3:Y:S04]  /*0b10*/  LDG.E R16, desc[UR12][R10.64+0x100] ;  /* 0x0001000c0a107981 */ /* 0x000ee8000c1e1900 */
[----:B------:R-:W3:Y:S04]  /*0b20*/  LDG.E R19, desc[UR12][R2.64+0x180] ;  /* 0x0001800c02137981 */ /* 0x000ee8000c1e1900 */
[----:B------:R-:W3:Y:S01]  /*0b30*/  LDG.E R20, desc[UR12][R10.64+0x180] ;  /* 0x0001800c0a147981 */ /* 0x000ee2000c1e1900 */
[----:B------:R-:W-:Y:S01]  /*0b40*/  IADD3 R9, PT, PT, R9, 0x80, RZ ;  /* 0x0000008009097810 */ /* 0x000fe20007ffe0ff */
[----:B----4-:R-:W-:Y:S01]  /*0b50*/  FADD R18, R18, R13 ;  /* 0x0000000d12127221 */ /* 0x010fe20000000000 */
[----:B--2---:R-:W-:-:S03]  /*0b60*/  FFMA R12, R13, R12, R8 ;  /* 0x0000000c0d0c7223 */ /* 0x004fc60000000008 */
[----:B------:R-:W-:Y:S01]  /*0b70*/  FADD R18, R18, R15 ;  /* 0x0000000f12127221 */ /* 0x000fe20000000000 */
[----:B---3--:R-:W-:-:S03]  /*0b80*/  FFMA R12, R15, R14, R12 ;  /* 0x0000000e0f0c7223 */ /* 0x008fc6000000000c */
[----:B------:R-:W-:Y:S01]  /*0b90*/  FADD R18, R18, R17 ;  /* 0x0000001112127221 */ /* 0x000fe20000000000 */
[----:B------:R-:W-:-:S03]  /*0ba0*/  FFMA R12, R17, R16, R12 ;  /* 0x00000010110c7223 */ /* 0x000fc6000000000c */
[----:B------:R-:W-:Y:S01]  /*0bb0*/  FADD R18, R18, R19 ;  /* 0x0000001312127221 */ /* 0x000fe20000000000 */
[----:B------:R-:W-:-:S07]  /*0bc0*/  FFMA R8, R19, R20, R12 ;  /* 0x0000001413087223 */ /* 0x000fce000000000c */
.L_x_8:
[----:B------:R-:W-:Y:S05]  /*0bd0*/  BSYNC.RECONVERGENT B1 ;  /* 0x0000000000017941 */ /* 0x000fea0003800200 */
.L_x_7:
[----:B------:R-:W-:Y:S05]  /*0be0*/  @!P1 BRA `(.L_x_1) ;  /* 0x0000000000389947 */ /* 0x000fea0003800000 */
[----:B------:R-:W0:Y:S01]  /*0bf0*/  LDC.64 R2, c[0x0][0x380] ;  /* 0x0000e000ff027b82 */ /* 0x000e220000000a00 */
[----:B------:R-:W-:Y:S01]  /*0c00*/  IMAD R9, R4, UR6, R9 ;  /* 0x0000000604097c24 */ /* 0x000fe2000f8e0209 */
[----:B------:R-:W-:-:S06]  /*0c10*/  IADD3 R0, PT, PT, -R0, RZ, RZ ;  /* 0x000000ff00007210 */ /* 0x000fcc0007ffe1ff */
[----:B------:R-:W1:Y:S02]  /*0c20*/  LDC.64 R10, c[0x0][0x388] ;  /* 0x0000e200ff0a7b82 */ /* 0x000e640000000a00 */
.L_x_9:
[----:B-1----:R-:W-:-:S04]  /*0c30*/  IMAD.WIDE R12, R9, 0x4, R10 ;  /* 0x00000004090c7825 */ /* 0x002fc800078e020a */
[C---:B0-----:R-:W-:Y:S02]  /*0c40*/  IMAD.WIDE R14, R9.reuse, 0x4, R2 ;  /* 0x00000004090e7825 */ /* 0x041fe400078e0202 */
[----:B------:R-:W2:Y:S04]  /*0c50*/  LDG.E R12, desc[UR12][R12.64] ;  /* 0x0000000c0c0c7981 */ /* 0x000ea8000c1e1900 */
[----:B------:R-:W2:Y:S01]  /*0c60*/  LDG.E R15, desc[UR12][R14.64] ;  /* 0x0000000c0e0f7981 */ /* 0x000ea2000c1e1900 */
[----:B------:R-:W-:Y:S02]  /*0c70*/  IADD3 R0, PT, PT, R0, 0x1, RZ ;  /* 0x0000000100007810 */ /* 0x000fe40007ffe0ff */
[----:B------:R-:W-:Y:S02]  /*0c80*/  IADD3 R9, PT, PT, R9, 0x20, RZ ;  /* 0x0000002009097810 */ /* 0x000fe40007ffe0ff */
[----:B------:R-:W-:Y:S01]  /*0c90*/  ISETP.NE.AND P0, PT, R0, RZ, PT ;  /* 0x000000ff0000720c */ /* 0x000fe20003f05270 */
[C---:B--2---:R-:W-:Y:S01]  /*0ca0*/  FFMA R8, R15.reuse, R12, R8 ;  /* 0x0000000c0f087223 */ /* 0x044fe20000000008 */
[----:B------:R-:W-:-:S11]  /*0cb0*/  FADD R18, R15, R18 ;  /* 0x000000120f127221 */ /* 0x000fd60000000000 */
[----:B------:R-:W-:Y:S05]  /*0cc0*/  @P0 BRA `(.L_x_9) ;  /* 0xfffffffc00d80947 */ /* 0x000fea000383ffff */
.L_x_1:
[----:B------:R-:W-:Y:S05]  /*0cd0*/  BSYNC.RECONVERGENT B0 ;  /* 0x0000000000007941 */ /* 0x000fea0003800200 */
.L_x_0:
[----:B------:R-:W0:Y:S01]  /*0ce0*/  S2UR UR5, SR_CgaCtaId ;  /* 0x00000000000579c3 */ /* 0x000e220000008800 */
[----:B------:R-:W-:Y:S01]  /*0cf0*/  UMOV UR4, 0x400 ;  /* 0x0000040000047882 */ /* 0x000fe20000000000 */
[C---:B------:R-:W-:Y:S02]  /*0d00*/  ISETP.GE.U32.AND P0, PT, R7.reuse, 0x10, PT ;  /* 0x000000100700780c */ /* 0x040fe40003f06070 */
[----:B------:R-:W-:Y:S01]  /*0d10*/  ISETP.GT.U32.AND P1, PT, R7, 0x7, PT ;  /* 0x000000070700780c */ /* 0x000fe20003f24070 */
[----:B0-----:R-:W-:-:S06]  /*0d20*/  ULEA UR4, UR5, UR4, 0x18 ;  /* 0x0000000405047291 */ /* 0x001fcc000f8ec0ff */
[----:B------:R-:W-:-:S05]  /*0d30*/  LEA R3, R7, UR4, 0x2 ;  /* 0x0000000407037c11 */ /* 0x000fca000f8e10ff */
[----:B------:R-:W-:Y:S04]  /*0d40*/  STS [R3], R18 ;  /* 0x0000001203007388 */ /* 0x000fe80000000800 */
[----:B------:R-:W-:Y:S01]  /*0d50*/  STS [R3+0x80], R8 ;  /* 0x0000800803007388 */ /* 0x000fe20000000800 */
[----:B------:R-:W-:Y:S06]  /*0d60*/  BAR.SYNC.DEFER_BLOCKING 0x0 ;  /* 0x0000000000007b1d */ /* 0x000fec0000010000 */
[----:B------:R-:W-:Y:S04]  /*0d70*/  @!P0 LDS R0, [R3+0x40] ;  /* 0x0000400003008984 */ /* 0x000fe80000000800 */
[----:B------:R-:W0:Y:S04]  /*0d80*/  @!P0 LDS R9, [R3] ;  /* 0x0000000003098984 */ /* 0x000e280000000800 */
[----:B------:R-:W-:Y:S04]  /*0d90*/  @!P0 LDS R2, [R3+0xc0] ;  /* 0x0000c00003028984 */ /* 0x000fe80000000800 */
[----:B------:R-:W1:Y:S01]  /*0da0*/  @!P0 LDS R11, [R3+0x80] ;  /* 0x00008000030b8984 */ /* 0x000e620000000800 */
[----:B0-----:R-:W-:-:S05]  /*0db0*/  @!P0 FADD R0, R0, R9 ;  /* 0x0000000900008221 */ /* 0x001fca0000000000 */
[----:B------:R-:W-:Y:S01]  /*0dc0*/  @!P0 STS [R3], R0 ;  /* 0x0000000003008388 */ /* 0x000fe20000000800 */
[----:B-1----:R-:W-:-:S05]  /*0dd0*/  @!P0 FADD R2, R2, R11 ;  /* 0x0000000b02028221 */ /* 0x002fca0000000000 */
[----:B------:R-:W-:Y:S01]  /*0de0*/  @!P0 STS [R3+0x80], R2 ;  /* 0x0000800203008388 */ /* 0x000fe20000000800 */
[----:B------:R-:W-:Y:S01]  /*0df0*/  BAR.SYNC.DEFER_BLOCKING 0x0 ;  /* 0x0000000000007b1d */ /* 0x000fe20000010000 */
[----:B------:R-:W-:-:S05]  /*0e00*/  ISETP.GT.U32.AND P0, PT, R7, 0x3, PT ;  /* 0x000000030700780c */ /* 0x000fca0003f04070 */
        /* <DEDUP_REMOVED lines=19> */
[----:B------:R-:W-:-:S05]  /*0f40*/  ISETP.NE.AND P0, PT, R7, RZ, PT ;  /* 0x000000ff0700720c */ /* 0x000fca0003f05270 */
        /* <DEDUP_REMOVED lines=9> */
[----:B------:R-:W-:-:S05]  /*0fe0*/  ISETP.GE.AND P1, PT, R7, UR6, PT ;  /* 0x0000000607007c0c */ /* 0x000fca000bf26270 */
[----:B------:R-:W-:Y:S04]  /*0ff0*/  @!P0 LDS R0, [UR4+0x4] ;  /* 0x00000404ff008984 */ /* 0x000fe80008000800 */
[----:B------:R-:W0:Y:S02]  /*1000*/  @!P0 LDS R9, [R3] ;  /* 0x0000000003098984 */ /* 0x000e240000000800 */
[----:B0-----:R-:W-:Y:S02]  /*1010*/  @!P0 FADD R0, R0, R9 ;  /* 0x0000000900008221 */ /* 0x001fe40000000000 */
[----:B------:R-:W-:Y:S04]  /*1020*/  @!P0 LDS R9, [R3+0x80] ;  /* 0x0000800003098984 */ /* 0x000fe80000000800 */
[----:B------:R-:W-:Y:S04]  /*1030*/  @!P0 STS [R3], R0 ;  /* 0x0000000003008388 */ /* 0x000fe80000000800 */
[----:B------:R-:W0:Y:S02]  /*1040*/  @!P0 LDS R2, [UR4+0x84] ;  /* 0x00008404ff028984 */ /* 0x000e240008000800 */
[----:B0-----:R-:W-:-:S05]  /*1050*/  @!P0 FADD R2, R2, R9 ;  /* 0x0000000902028221 */ /* 0x001fca0000000000 */
[----:B------:R0:W-:Y:S01]  /*1060*/  @!P0 STS [R3+0x80], R2 ;  /* 0x0000800203008388 */ /* 0x0001e20000000800 */
[----:B------:R-:W-:Y:S06]  /*1070*/  BAR.SYNC.DEFER_BLOCKING 0x0 ;  /* 0x0000000000007b1d */ /* 0x000fec0000010000 */
[----:B------:R-:W-:Y:S05]  /*1080*/  @P1 EXIT ;  /* 0x000000000000194d */ /* 0x000fea0003800000 */
[----:B0-----:R-:W-:Y:S01]  /*1090*/  I2FP.F32.U32 R3, UR6 ;  /* 0x0000000600037c45 */ /* 0x001fe20008201000 */
[----:B------:R-:W-:Y:S03]  /*10a0*/  BSSY.RECONVERGENT B0, `(.L_x_10) ;  /* 0x000000d000007945 */ /* 0x000fe60003800200 */
[----:B------:R-:W0:Y:S08]  /*10b0*/  MUFU.RCP R0, R3 ;  /* 0x0000000300007308 */ /* 0x000e300000001000 */
[----:B------:R-:W1:Y:S01]  /*10c0*/  FCHK P0, R18, R3 ;  /* 0x0000000312007302 */ /* 0x000e620000000000 */
[----:B0-----:R-:W-:-:S04]  /*10d0*/  FFMA R9, -R3, R0, 1 ;  /* 0x3f80000003097423 */ /* 0x001fc80000000100 */
[----:B------:R-:W-:-:S04]  /*10e0*/  FFMA R9, R0, R9, R0 ;  /* 0x0000000900097223 */ /* 0x000fc80000000000 */
[----:B------:R-:W-:-:S04]  /*10f0*/  FFMA R0, R9, R18, RZ ;  /* 0x0000001209007223 */ /* 0x000fc800000000ff */
[----:B------:R-:W-:-:S04]  /*1100*/  FFMA R11, -R3, R0, R18 ;  /* 0x00000000030b7223 */ /* 0x000fc80000000112 */
[----:B------:R-:W-:Y:S01]  /*1110*/  FFMA R9, R9, R11, R0 ;  /* 0x0000000b09097223 */ /* 0x000fe20000000000 */
[----:B-1----:R-:W-:Y:S06]  /*1120*/  @!P0 BRA `(.L_x_11) ;  /* 0x0000000000108947 */ /* 0x002fec0003800000 */
[----:B------:R-:W-:Y:S02]  /*1130*/  MOV R0, R18 ;  /* 0x0000001200007202 */ /* 0x000fe40000000f00 */
[----:B------:R-:W-:-:S07]  /*1140*/  MOV R2, 0x1160 ;  /* 0x0000116000027802 */ /* 0x000fce0000000f00 */
[----:B-----5:R-:W-:Y:S05]  /*1150*/  CALL.REL.NOINC `($__internal_0_$__cuda_sm3x_div_rn_noftz_f32_slowpath) ;  /* 0x0000000800a47944 */ /* 0x020fea0003c00000 */
[----:B------:R-:W-:-:S07]  /*1160*/  MOV R9, R0 ;  /* 0x0000000000097202 */ /* 0x000fce0000000f00 */
.L_x_11:
[----:B------:R-:W-:Y:S05]  /*1170*/  BSYNC.RECONVERGENT B0 ;  /* 0x0000000000007941 */ /* 0x000fea0003800200 */
.L_x_10:
[----:B------:R-:W0:Y:S01]  /*1180*/  LDCU UR4, c[0x0][0x3ac] ;  /* 0x00007580ff0477ac */ /* 0x000e220008000800 */
[----:B------:R-:W-:Y:S01]  /*1190*/  LOP3.LUT R10, RZ, R7, RZ, 0x33, !PT ;  /* 0x00000007ff0a7212 */ /* 0x000fe200078e33ff */
[----:B------:R-:W-:Y:S03]  /*11a0*/  BSSY.RECONVERGENT B0, `(.L_x_12) ;  /* 0x000002d000007945 */ /* 0x000fe60003800200 */
[----:B0-----:R-:W-:-:S04]  /*11b0*/  IADD3 R10, PT, PT, R10, UR4, RZ ;  /* 0x000000040a0a7c10 */ /* 0x001fc8000fffe0ff */
[----:B------:R-:W-:-:S04]  /*11c0*/  LOP3.LUT R0, R10, 0x60, RZ, 0xc0, !PT ;  /* 0x000000600a007812 */ /* 0x000fc800078ec0ff */
[----:B------:R-:W-:-:S13]  /*11d0*/  ISETP.NE.AND P0, PT, R0, 0x60, PT ;  /* 0x000000600000780c */ /* 0x000fda0003f05270 */
[----:B------:R-:W-:Y:S05]  /*11e0*/  @!P0 BRA `(.L_x_13) ;  /* 0x0000000000a08947 */ /* 0x000fea0003800000 */
[----:B------:R-:W0:Y:S01]  /*11f0*/  LDC.64 R16, c[0x0][0x380] ;  /* 0x0000e000ff107b82 */ /* 0x000e220000000a00 */
[----:B------:R-:W-:Y:S01]  /*1200*/  LEA.HI R0, R10, 0x1, RZ, 0x1b ;  /* 0x000000010a007811 */ /* 0x000fe200078fd8ff */
[----:B------:R-:W-:-:S03]  /*1210*/  IMAD R11, R4, UR4, R7 ;  /* 0x00000004040b7c24 */ /* 0x000fc6000f8e0207 */
[C---:B------:R-:W-:Y:S02]  /*1220*/  SHF.L.U32 R2, R0.reuse, 0x5, RZ ;  /* 0x0000000500027819 */ /* 0x040fe400000006ff */
[----:B------:R-:W-:Y:S01]  /*1230*/  LOP3.LUT R0, R0, 0x3, RZ, 0xc0, !PT ;  /* 0x0000000300007812 */ /* 0x000fe200078ec0ff */
[----:B------:R-:W1:Y:S01]  /*1240*/  LDC.64 R14, c[0x0][0x388] ;  /* 0x0000e200ff0e7b82 */ /* 0x000e620000000a00 */
[----:B------:R-:W-:Y:S02]  /*1250*/  LOP3.LUT R2, R2, 0x60, RZ, 0xc0, !PT ;  /* 0x0000006002027812 */ /* 0x000fe400078ec0ff */
[----:B------:R-:W-:Y:S02]  /*1260*/  IADD3 R20, PT, PT, -R0, RZ, RZ ;  /* 0x000000ff00147210 */ /* 0x000fe40007ffe1ff */
[----:B------:R-:W-:-:S03]  /*1270*/  IADD3 R7, PT, PT, R7, R2, RZ ;  /* 0x0000000207077210 */ /* 0x000fc60007ffe0ff */
[----:B------:R-:W2:Y:S04]  /*1280*/  LDC.64 R12, c[0x0][0x3a0] ;  /* 0x0000e800ff0c7b82 */ /* 0x000ea80000000a00 */
.L_x_16:
[----:B-1----:R-:W-:-:S06]  /*1290*/  IMAD.WIDE R22, R11, 0x4, R14 ;  /* 0x000000040b167825 */ /* 0x002fcc00078e020e */
[----:B---3--:R-:W3:Y:S01]  /*12a0*/  LDG.E R22, desc[UR12][R22.64] ;  /* 0x0000000c16167981 */ /* 0x008ee2000c1e1900 */
[----:B0-----:R-:W-:-:S05]  /*12b0*/  IMAD.WIDE R18, R11, 0x4, R16 ;  /* 0x000000040b127825 */ /* 0x001fca00078e0210 */
[----:B------:R0:W4:Y:S01]  /*12c0*/  LDG.E R2, desc[UR12][R18.64] ;  /* 0x0000000c12027981 */ /* 0x000122000c1e1900 */
[----:B------:R-:W1:Y:S01]  /*12d0*/  MUFU.RCP R0, R3 ;  /* 0x0000000300007308 */ /* 0x000e620000001000 */
[----:B------:R-:W-:Y:S01]  /*12e0*/  IADD3 R20, PT, PT, R20, 0x1, RZ ;  /* 0x0000000114147810 */ /* 0x000fe20007ffe0ff */
[----:B------:R-:W-:Y:S03]  /*12f0*/  BSSY.RECONVERGENT B1, `(.L_x_14) ;  /* 0x0000012000017945 */ /* 0x000fe60003800200 */
[----:B------:R-:W-:Y:S01]  /*1300*/  ISETP.NE.AND P2, PT, R20, RZ, PT ;  /* 0x000000ff1400720c */ /* 0x000fe20003f45270 */
[----:B-1----:R-:W-:-:S04]  /*1310*/  FFMA R25, -R3, R0, 1 ;  /* 0x3f80000003197423 */ /* 0x002fc80000000100 */
[----:B------:R-:W-:Y:S01]  /*1320*/  FFMA R0, R0, R25, R0 ;  /* 0x0000001900007223 */ /* 0x000fe20000000000 */
[----:B---3-5:R-:W-:-:S04]  /*1330*/  FADD R21, -R5, R22 ;  /* 0x0000001605157221 */ /* 0x028fc80000000100 */
[----:B------:R-:W-:-:S04]  /*1340*/  FMUL R21, R21, R8 ;  /* 0x0000000815157220 */ /* 0x000fc80000400000 */
[----:B------:R-:W-:-:S04]  /*1350*/  FMUL R21, R6, R21 ;  /* 0x0000001506157220 */ /* 0x000fc80000400000 */
[----:B------:R-:W-:-:S04]  /*1360*/  FMUL R24, R6, R21 ;  /* 0x0000001506187220 */ /* 0x000fc80000400000 */
[----:B------:R-:W1:Y:S01]  /*1370*/  FCHK P0, R24, R3 ;  /* 0x0000000318007302 */ /* 0x000e620000000000 */
[----:B------:R-:W-:-:S04]  /*1380*/  FFMA R21, R0, R24, RZ ;  /* 0x0000001800157223 */ /* 0x000fc800000000ff */
[----:B0-----:R-:W-:-:S04]  /*1390*/  FFMA R18, -R3, R21, R24 ;  /* 0x0000001503127223 */ /* 0x001fc80000000118 */
[----:B------:R-:W-:Y:S01]  /*13a0*/  FFMA R0, R0, R18, R21 ;  /* 0x0000001200007223 */ /* 0x000fe20000000015 */
[----:B--2---:R-:W-:-:S04]  /*13b0*/  IMAD.WIDE R18, R11, 0x4, R12 ;  /* 0x000000040b127825 */ /* 0x004fc800078e020c */
[----:B----4-:R-:W-:Y:S01]  /*13c0*/  FADD R21, R2, -R9 ;  /* 0x8000000902157221 */ /* 0x010fe20000000000 */
[----:B-1----:R-:W-:Y:S06]  /*13d0*/  @!P0 BRA `(.L_x_15) ;  /* 0x00000000000c8947 */ /* 0x002fec0003800000 */
[----:B------:R-:W-:Y:S02]  /*13e0*/  MOV R0, R24 ;  /* 0x0000001800007202 */ /* 0x000fe40000000f00 */
[----:B------:R-:W-:-:S07]  /*13f0*/  MOV R2, 0x1410 ;  /* 0x0000141000027802 */ /* 0x000fce0000000f00 */
[----:B------:R-:W-:Y:S05]  /*1400*/  CALL.REL.NOINC `($__internal_0_$__cuda_sm3x_div_rn_noftz_f32_slowpath) ;  /* 0x0000000400f87944 */ /* 0x000fea0003c00000 */
.L_x_15:
[----:B------:R-:W-:Y:S05]  /*1410*/  BSYNC.RECONVERGENT B1 ;  /* 0x0000000000017941 */ /* 0x000fea0003800200 */
.L_x_14:
[----:B------:R-:W-:Y:S01]  /*1420*/  FADD R21, R21, -R0 ;  /* 0x8000000015157221 */ /* 0x000fe20000000000 */
[----:B------:R-:W-:-:S03]  /*1430*/  IADD3 R11, PT, PT, R11, 0x20, RZ ;  /* 0x000000200b0b7810 */ /* 0x000fc60007ffe0ff */
[----:B------:R-:W-:-:S05]  /*1440*/  FMUL R21, R6, R21 ;  /* 0x0000001506157220 */ /* 0x000fca0000400000 */
[----:B------:R3:W-:Y:S01]  /*1450*/  STG.E desc[UR12][R18.64], R21 ;  /* 0x0000001512007986 */ /* 0x0007e2000c10190c */
[----:B------:R-:W-:Y:S05]  /*1460*/  @P2 BRA `(.L_x_16) ;  /* 0xfffffffc00882947 */ /* 0x000fea000383ffff */
.L_x_13:
[----:B------:R-:W-:Y:S05]  /*1470*/  BSYNC.RECONVERGENT B0 ;  /* 0x0000000000007941 */ /* 0x000fea0003800200 */
.L_x_12:
[----:B------:R-:W-:-:S13]  /*1480*/  ISETP.GE.U32.AND P0, PT, R10, 0x60, PT ;  /* 0x000000600a00780c */ /* 0x000fda0003f06070 */
[----:B------:R-:W-:Y:S05]  /*1490*/  @!P0 EXIT ;  /* 0x000000000000894d */ /* 0x000fea0003800000 */
[----:B------:R-:W0:Y:S01]  /*14a0*/  LDCU.128 UR8, c[0x0][0x380] ;  /* 0x00007000ff0877ac */ /* 0x000e220008000c00 */
[----:B------:R-:W1:Y:S01]  /*14b0*/  LDCU.64 UR4, c[0x0][0x3a0] ;  /* 0x00007400ff0477ac */ /* 0x000e620008000a00 */
[----:B------:R-:W2:Y:S01]  /*14c0*/  LDCU UR14, c[0x0][0x3ac] ;  /* 0x00007580ff0e77ac */ /* 0x000ea20008000800 */
[----:B------:R-:W4:Y:S01]  /*14d0*/  LDCU UR15, c[0x0][0x3ac] ;  /* 0x00007580ff0f77ac */ /* 0x000f220008000800 */
[----:B0-----:R-:W-:Y:S02]  /*14e0*/  UIADD3 UR8, UP0, UPT, UR8, 0x100, URZ ;  /* 0x0000010008087890 */ /* 0x001fe4000ff1e0ff */
[----:B------:R-:W-:Y:S02]  /*14f0*/  UIADD3 UR6, UP1, UPT, UR10, 0x100, URZ ;  /* 0x000001000a067890 */ /* 0x000fe4000ff3e0ff */
[----:B-1----:R-:W-:Y:S02]  /*1500*/  UIADD3 UR4, UP2, UPT, UR4, 0x100, URZ ;  /* 0x0000010004047890 */ /* 0x002fe4000ff5e0ff */
[----:B------:R-:W-:Y:S01]  /*1510*/  UIADD3.X UR9, UPT, UPT, URZ, UR9, URZ, UP0, !UPT ;  /* 0x00000009ff097290 */ /* 0x000fe200087fe4ff */
[----:B--2---:R-:W-:Y:S01]  /*1520*/  IMAD R4, R4, UR14, R7 ;  /* 0x0000000e04047c24 */ /* 0x004fe2000f8e0207 */
[----:B------:R-:W-:-:S02]  /*1530*/  UIADD3.X UR7, UPT, UPT, URZ, UR11, URZ, UP1, !UPT ;  /* 0x0000000bff077290 */ /* 0x000fc40008ffe4ff */
[----:B----4-:R-:W-:-:S12]  /*1540*/  UIADD3.X UR5, UPT, UPT, URZ, UR5, URZ, UP2, !UPT ;  /* 0x00000005ff057290 */ /* 0x010fd800097fe4ff */
.L_x_25:
[----:B------:R-:W-:Y:S02]  /*1550*/  MOV R14, UR6 ;  /* 0x00000006000e7c02 */ /* 0x000fe40008000f00 */
[----:B------:R-:W-:-:S03]  /*1560*/  MOV R15, UR7 ;  /* 0x00000007000f7c02 */ /* 0x000fc60008000f00 */
[----:B------:R-:W-:-:S05]  /*1570*/  IMAD.WIDE R14, R4, 0x4, R14 ;  /* 0x00000004040e7825 */ /* 0x000fca00078e020e */
[----:B------:R-:W2:Y:S01]  /*1580*/  LDG.E R0, desc[UR12][R14.64+-0x100] ;  /* 0xffff000c0e007981 */ /* 0x000ea2000c1e1900 */
[----:B------:R-:W-:Y:S02]  /*1590*/  MOV R16, UR8 ;  /* 0x0000000800107c02 */ /* 0x000fe40008000f00 */
[----:B------:R-:W-:-:S03]  /*15a0*/  MOV R17, UR9 ;  /* 0x0000000900117c02 */ /* 0x000fc60008000f00 */
[----:B------:R-:W-:-:S05]  /*15b0*/  IMAD.WIDE R16, R4, 0x4, R16 ;  /* 0x0000000404107825 */ /* 0x000fca00078e0210 */
[----:B------:R-:W4:Y:S01]  /*15c0*/  LDG.E R10, desc[UR12][R16.64+-0x100] ;  /* 0xffff000c100a7981 */ /* 0x000f22000c1e1900 */
[----:B0-----:R-:W0:Y:S01]  /*15d0*/  MUFU.RCP R2, R3 ;  /* 0x0000000300027308 */ /* 0x001e220000001000 */
[----:B------:R-:W-:Y:S01]  /*15e0*/  MOV R12, UR4 ;  /* 0x00000004000c7c02 */ /* 0x000fe20008000f00 */
[----:B------:R-:W-:Y:S01]  /*15f0*/  BSSY.RECONVERGENT B0, `(.L_x_17) ;  /* 0x0000012000007945 */ /* 0x000fe20003800200 */
[----:B0-----:R-:W-:Y:S01]  /*1600*/  FFMA R13, -R3, R2, 1 ;  /* 0x3f800000030d7423 */ /* 0x001fe20000000102 */
[----:B--2--5:R-:W-:-:S03]  /*1610*/  FADD R11, -R5, R0 ;  /* 0x00000000050b7221 */ /* 0x024fc60000000100 */
[----:B------:R-:W-:Y:S01]  /*1620*/  FFMA R0, R2, R13, R2 ;  /* 0x0000000d02007223 */ /* 0x000fe20000000002 */
[----:B------:R-:W-:Y:S01]  /*1630*/  MOV R13, UR5 ;  /* 0x00000005000d7c02 */ /* 0x000fe20008000f00 */
[----:B------:R-:W-:Y:S02]  /*1640*/  FMUL R11, R11, R8 ;  /* 0x000000080b0b7220 */ /* 0x000fe40000400000 */
[----:B------:R-:W-:-:S04]  /*1650*/  IMAD.WIDE R12, R4, 0x4, R12 ;  /* 0x00000004040c7825 */ /* 0x000fc800078e020c */
[----:B------:R-:W-:-:S04]  /*1660*/  FMUL R11, R6, R11 ;  /* 0x0000000b060b7220 */ /* 0x000fc80000400000 */
[----:B---3--:R-:W-:Y:S01]  /*1670*/  FMUL R18, R6, R11 ;  /* 0x0000000b06127220 */ /* 0x008fe20000400000 */
[----:B----4-:R-:W-:-:S03]  /*1680*/  FADD R10, R10, -R9 ;  /* 0x800000090a0a7221 */ /* 0x010fc60000000000 */
[----:B------:R-:W0:Y:S01]  /*1690*/  FCHK P0, R18, R3 ;  /* 0x0000000312007302 */ /* 0x000e220000000000 */
[----:B------:R-:W-:-:S04]  /*16a0*/  FFMA R11, R0, R18, RZ ;  /* 0x00000012000b7223 */ /* 0x000fc800000000ff */
[----:B------:R-:W-:-:S04]  /*16b0*/  FFMA R2, -R3, R11, R18 ;  /* 0x0000000b03027223 */ /* 0x000fc80000000112 */
[----:B------:R-:W-:Y:S01]  /*16c0*/  FFMA R0, R0, R2, R11 ;  /* 0x0000000200007223 */ /* 0x000fe2000000000b */
[----:B0-----:R-:W-:Y:S06]  /*16d0*/  @!P0 BRA `(.L_x_18) ;  /* 0x00000000000c8947 */ /* 0x001fec0003800000 */
[----:B------:R-:W-:Y:S02]  /*16e0*/  MOV R0, R18 ;  /* 0x0000001200007202 */ /* 0x000fe40000000f00 */
[----:B------:R-:W-:-:S07]  /*16f0*/  MOV R2, 0x1710 ;  /* 0x0000171000027802 */ /* 0x000fce0000000f00 */
[----:B------:R-:W-:Y:S05]  /*1700*/  CALL.REL.NOINC `($__internal_0_$__cuda_sm3x_div_rn_noftz_f32_slowpath) ;  /* 0x0000000400387944 */ /* 0x000fea0003c00000 */
.L_x_18:
[----:B------:R-:W-:Y:S05]  /*1710*/  BSYNC.RECONVERGENT B0 ;  /* 0x0000000000007941 */ /* 0x000fea0003800200 */
.L_x_17:
[----:B------:R-:W-:-:S04]  /*1720*/  FADD R11, R10, -R0 ;  /* 0x800000000a0b7221 */ /* 0x000fc80000000000 */
[----:B------:R-:W-:-:S05]  /*1730*/  FMUL R11, R6, R11 ;  /* 0x0000000b060b7220 */ /* 0x000fca0000400000 */
[----:B------:R0:W-:Y:S04]  /*1740*/  STG.E desc[UR12][R12.64+-0x100], R11 ;  /* 0xffff000b0c007986 */ /* 0x0001e8000c10190c */
[----:B------:R-:W2:Y:S04]  /*1750*/  LDG.E R0, desc[UR12][R14.64+-0x80] ;  /* 0xffff800c0e007981 */ /* 0x000ea8000c1e1900 */
[----:B------:R-:W3:Y:S01]  /*1760*/  LDG.E R10, desc[UR12][R16.64+-0x80] ;  /* 0xffff800c100a7981 */ /* 0x000ee2000c1e1900 */
[----:B------:R-:W1:Y:S01]  /*1770*/  MUFU.RCP R2, R3 ;  /* 0x0000000300027308 */ /* 0x000e620000001000 */
[----:B------:R-:W-:Y:S01]  /*1780*/  BSSY.RECONVERGENT B0, `(.L_x_19) ;  /* 0x0000010000007945 */ /* 0x000fe20003800200 */
[----:B-1----:R-:W-:Y:S01]  /*1790*/  FFMA R21, -R3, R2, 1 ;  /* 0x3f80000003157423 */ /* 0x002fe20000000102 */
[----:B--2---:R-:W-:-:S03]  /*17a0*/  FADD R19, -R5, R0 ;  /* 0x0000000005137221 */ /* 0x004fc60000000100 */
[----:B------:R-:W-:Y:S01]  /*17b0*/  FFMA R0, R2, R21, R2 ;  /* 0x0000001502007223 */ /* 0x000fe20000000002 */
[----:B------:R-:W-:Y:S01]  /*17c0*/  FMUL R19, R19, R8 ;  /* 0x0000000813137220 */ /* 0x000fe20000400000 */
[----:B---3--:R-:W-:-:S03]  /*17d0*/  FADD R10, R10, -R9 ;  /* 0x800000090a0a7221 */ /* 0x008fc60000000000 */
[----:B------:R-:W-:-:S04]  /*17e0*/  FMUL R19, R6, R19 ;  /* 0x0000001306137220 */ /* 0x000fc80000400000 */
[----:B------:R-:W-:-:S04]  /*17f0*/  FMUL R18, R6, R19 ;  /* 0x0000001306127220 */ /* 0x000fc80000400000 */
[----:B------:R-:W1:Y:S01]  /*1800*/  FCHK P0, R18, R3 ;  /* 0x0000000312007302 */ /* 0x000e620000000000 */
[----:B------:R-:W-:-:S04]  /*1810*/  FFMA R2, R0, R18, RZ ;  /* 0x0000001200027223 */ /* 0x000fc800000000ff */
[----:B0-----:R-:W-:-:S04]  /*1820*/  FFMA R11, -R3, R2, R18 ;  /* 0x00000002030b7223 */ /* 0x001fc80000000112 */
[----:B------:R-:W-:Y:S01]  /*1830*/  FFMA R0, R0, R11, R2 ;  /* 0x0000000b00007223 */ /* 0x000fe20000000002 */
[----:B-1----:R-:W-:Y:S06]  /*1840*/  @!P0 BRA `(.L_x_20) ;  /* 0x00000000000c8947 */ /* 0x002fec0003800000 */
[----:B------:R-:W-:Y:S02]  /*1850*/  MOV R0, R18 ;  /* 0x0000001200007202 */ /* 0x000fe40000000f00 */
[----:B------:R-:W-:-:S07]  /*1860*/  MOV R2, 0x1880 ;  /* 0x0000188000027802 */ /* 0x000fce0000000f00 */
[----:B------:R-:W-:Y:S05]  /*1870*/  CALL.REL.NOINC `($__internal_0_$__cuda_sm3x_div_rn_noftz_f32_slowpath) ;  /* 0x0000000000dc7944 */ /* 0x000fea0003c00000 */
.L_x_20:
[----:B------:R-:W-:Y:S05]  /*1880*/  BSYNC.RECONVERGENT B0 ;  /* 0x0000000000007941 */ /* 0x000fea0003800200 */
.L_x_19:
        /* <DEDUP_REMOVED lines=22> */
.L_x_22:
[----:B------:R-:W-:Y:S05]  /*19f0*/  BSYNC.RECONVERGENT B0 ;  /* 0x0000000000007941 */ /* 0x000fea0003800200 */
.L_x_21:
[----:B------:R-:W-:-:S04]  /*1a00*/  FADD R11, R10, -R0 ;  /* 0x800000000a0b7221 */ /* 0x000fc80000000000 */
[----:B------:R-:W-:-:S05]  /*1a10*/  FMUL R11, R6, R11 ;  /* 0x0000000b060b7220 */ /* 0x000fca0000400000 */
[----:B------:R0:W-:Y:S04]  /*1a20*/  STG.E desc[UR12][R12.64], R11 ;  /* 0x0000000b0c007986 */ /* 0x0001e8000c10190c */
[----:B------:R-:W2:Y:S04]  /*1a30*/  LDG.E R14, desc[UR12][R14.64+0x80] ;  /* 0x0000800c0e0e7981 */ /* 0x000ea8000c1e1900 */
[----:B------:R-:W3:Y:S01]  /*1a40*/  LDG.E R10, desc[UR12][R16.64+0x80] ;  /* 0x0000800c100a7981 */ /* 0x000ee2000c1e1900 */
[----:B------:R-:W1:Y:S01]  /*1a50*/  MUFU.RCP R0, R3 ;  /* 0x0000000300007308 */ /* 0x000e620000001000 */
[----:B------:R-:W-:Y:S01]  /*1a60*/  BSSY.RECONVERGENT B0, `(.L_x_23) ;  /* 0x0000010000007945 */ /* 0x000fe20003800200 */
[----:B-1----:R-:W-:-:S04]  /*1a70*/  FFMA R21, -R3, R0, 1 ;  /* 0x3f80000003157423 */ /* 0x002fc80000000100 */
[----:B------:R-:W-:Y:S01]  /*1a80*/  FFMA R0, R0, R21, R0 ;  /* 0x0000001500007223 */ /* 0x000fe20000000000 */
[----:B--2---:R-:W-:-:S04]  /*1a90*/  FADD R19, -R5, R14 ;  /* 0x0000000e05137221 */ /* 0x004fc80000000100 */
        /* <DEDUP_REMOVED lines=12> */
.L_x_24:
[----:B------:R-:W-:Y:S05]  /*1b60*/  BSYNC.RECONVERGENT B0 ;  /* 0x0000000000007941 */ /* 0x000fea0003800200 */
.L_x_23:
[----:B------:R-:W-:Y:S01]  /*1b70*/  FADD R11, R10, -R0 ;  /* 0x800000000a0b7221 */ /* 0x000fe20000000000 */
[----:B------:R-:W-:Y:S02]  /*1b80*/  IADD3 R7, PT, PT, R7, 0x80, RZ ;  /* 0x0000008007077810 */ /* 0x000fe40007ffe0ff */
[----:B------:R-:W-:Y:S01]  /*1b90*/  IADD3 R4, PT, PT, R4, 0x80, RZ ;  /* 0x0000008004047810 */ /* 0x000fe20007ffe0ff */
[----:B------:R-:W-:Y:S01]  /*1ba0*/  FMUL R11, R6, R11 ;  /* 0x0000000b060b7220 */ /* 0x000fe20000400000 */
[----:B------:R-:W-:-:S04]  /*1bb0*/  ISETP.GE.AND P0, PT, R7, UR15, PT ;  /* 0x0000000f07007c0c */ /* 0x000fc8000bf06270 */
[----:B------:R0:W-:Y:S09]  /*1bc0*/  STG.E desc[UR12][R12.64+0x80], R11 ;  /* 0x0000800b0c007986 */ /* 0x0001f2000c10190c */
[----:B------:R-:W-:Y:S05]  /*1bd0*/  @!P0 BRA `(.L_x_25) ;  /* 0xfffffff8005c8947 */ /* 0x000fea000383ffff */
[----:B------:R-:W-:Y:S05]  /*1be0*/  EXIT ;  /* 0x000000000000794d */ /* 0x000fea0003800000 */
        .weak           $__internal_0_$__cuda_sm3x_div_rn_noftz_f32_slowpath
        .type           $__internal_0_$__cuda_sm3x_div_rn_noftz_f32_slowpath,@function
        .size           $__internal_0_$__cuda_sm3x_div_rn_noftz_f32_slowpath,(.L_x_51 - $__internal_0_$__cuda_sm3x_div_rn_noftz_f32_slowpath)
$__internal_0_$__cuda_sm3x_div_rn_noftz_f32_slowpath:
[----:B------:R-:W-:Y:S01]  /*1bf0*/  SHF.R.U32.HI R22, RZ, 0x17, R3 ;  /* 0x00000017ff167819 */ /* 0x000fe20000011603 */
[----:B------:R-:W-:Y:S01]  /*1c00*/  BSSY.RECONVERGENT B2, `(.L_x_26) ;  /* 0x0000066000027945 */ /* 0x000fe20003800200 */
[----:B------:R-:W-:Y:S02]  /*1c10*/  SHF.R.U32.HI R23, RZ, 0x17, R0 ;  /* 0x00000017ff177819 */ /* 0x000fe40000011600 */
[----:B------:R-:W-:Y:S02]  /*1c20*/  LOP3.LUT R22, R22, 0xff, RZ, 0xc0, !PT ;  /* 0x000000ff16167812 */ /* 0x000fe400078ec0ff */
[----:B------:R-:W-:Y:S02]  /*1c30*/  LOP3.LUT R23, R23, 0xff, RZ, 0xc0, !PT ;  /* 0x000000ff17177812 */ /* 0x000fe400078ec0ff */
[----:B------:R-:W-:Y:S02]  /*1c40*/  IADD3 R24, PT, PT, R22, -0x1, RZ ;  /* 0xffffffff16187810 */ /* 0x000fe40007ffe0ff */
[----:B------:R-:W-:-:S02]  /*1c50*/  MOV R25, R3 ;  /* 0x0000000300197202 */ /* 0x000fc40000000f00 */
[----:B------:R-:W-:Y:S02]  /*1c60*/  ISETP.GT.U32.AND P0, PT, R24, 0xfd, PT ;  /* 0x000000fd1800780c */ /* 0x000fe40003f04070 */
[----:B------:R-:W-:-:S04]  /*1c70*/  IADD3 R24, PT, PT, R23, -0x1, RZ ;  /* 0xffffffff17187810 */ /* 0x000fc80007ffe0ff */
[----:B------:R-:W-:-:S13]  /*1c80*/  ISETP.GT.U32.OR P0, PT, R24, 0xfd, P0 ;  /* 0x000000fd1800780c */ /* 0x000fda0000704470 */
[----:B------:R-:W-:Y:S01]  /*1c90*/  @!P0 MOV R24, RZ ;  /* 0x000000ff00188202 */ /* 0x000fe20000000f00 */
[----:B------:R-:W-:Y:S06]  /*1ca0*/  @!P0 BRA `(.L_x_27) ;  /* 0x0000000000648947 */ /* 0x000fec0003800000 */
[----:B------:R-:W-:Y:S02]  /*1cb0*/  FSETP.GTU.FTZ.AND P0, PT, |R0|, +INF , PT ;  /* 0x7f8000000000780b */ /* 0x000fe40003f1c200 */
[----:B------:R-:W-:-:S04]  /*1cc0*/  FSETP.GTU.FTZ.AND P1, PT, |R3|, +INF , PT ;  /* 0x7f8000000300780b */ /* 0x000fc80003f3c200 */
[----:B------:R-:W-:-:S13]  /*1cd0*/  PLOP3.LUT P0, PT, P0, P1, PT, 0xf8, 0x8f ;  /* 0x00000000008f781c */ /* 0x000fda0000703f70 */
[----:B------:R-:W-:Y:S05]  /*1ce0*/  @P0 BRA `(.L_x_28) ;  /* 0x0000000400580947 */ /* 0x000fea0003800000 */
[----:B------:R-:W-:-:S13]  /*1cf0*/  LOP3.LUT P0, RZ, R25, 0x7fffffff, R0, 0xc8, !PT ;  /* 0x7fffffff19ff7812 */ /* 0x000fda000780c800 */
[----:B------:R-:W-:Y:S05]  /*1d00*/  @!P0 BRA `(.L_x_29) ;  /* 0x0000000400488947 */ /* 0x000fea0003800000 */
[C---:B------:R-:W-:Y:S02]  /*1d10*/  FSETP.NEU.FTZ.AND P3, PT, |R0|.reuse, +INF , PT ;  /* 0x7f8000000000780b */ /* 0x040fe40003f7d200 */
[----:B------:R-:W-:Y:S02]  /*1d20*/  FSETP.NEU.FTZ.AND P1, PT, |R3|, +INF , PT ;  /* 0x7f8000000300780b */ /* 0x000fe40003f3d200 */
[----:B------:R-:W-:-:S11]  /*1d30*/  FSETP.NEU.FTZ.AND P0, PT, |R0|, +INF , PT ;  /* 0x7f8000000000780b */ /* 0x000fd60003f1d200 */
[----:B------:R-:W-:Y:S05]  /*1d40*/  @!P1 BRA !P3, `(.L_x_29) ;  /* 0x0000000400389947 */ /* 0x000fea0005800000 */
[----:B------:R-:W-:-:S04]  /*1d50*/  LOP3.LUT P3, RZ, R0, 0x7fffffff, RZ, 0xc0, !PT ;  /* 0x7fffffff00ff7812 */ /* 0x000fc8000786c0ff */
[----:B------:R-:W-:-:S13]  /*1d60*/  PLOP3.LUT P1, PT, P1, P3, PT, 0x2f, 0xf2 ;  /* 0x0000000000f2781c */ /* 0x000fda0000f26577 */
[----:B------:R-:W-:Y:S05]  /*1d70*/  @P1 BRA `(.L_x_30) ;  /* 0x0000000400241947 */ /* 0x000fea0003800000 */
[----:B------:R-:W-:-:S04]  /*1d80*/  LOP3.LUT P1, RZ, R25, 0x7fffffff, RZ, 0xc0, !PT ;  /* 0x7fffffff19ff7812 */ /* 0x000fc8000782c0ff */
[----:B------:R-:W-:-:S13]  /*1d90*/  PLOP3.LUT P0, PT, P0, P1, PT, 0x2f, 0xf2 ;  /* 0x0000000000f2781c */ /* 0x000fda0000702577 */
[----:B------:R-:W-:Y:S05]  /*1da0*/  @P0 BRA `(.L_x_31) ;  /* 0x00000004000c0947 */ /* 0x000fea0003800000 */
[----:B------:R-:W-:-:S04]  /*1db0*/  IADD3 R24, PT, PT, R23, -0x1, RZ ;  /* 0xffffffff17187810 */ /* 0x000fc80007ffe0ff */
[----:B------:R-:W-:Y:S02]  /*1dc0*/  ISETP.GE.AND P0, PT, R24, RZ, PT ;  /* 0x000000ff1800720c */ /* 0x000fe40003f06270 */
[----:B------:R-:W-:-:S04]  /*1dd0*/  IADD3 R24, PT, PT, R22, -0x1, RZ ;  /* 0xffffffff16187810 */ /* 0x000fc80007ffe0ff */
[----:B------:R-:W-:-:S07]  /*1de0*/  ISETP.GE.AND P1, PT, R24, RZ, PT ;  /* 0x000000ff1800720c */ /* 0x000fce0003f26270 */
[----:B------:R-:W-:Y:S01]  /*1df0*/  @P0 MOV R24, RZ ;  /* 0x000000ff00180202 */ /* 0x000fe20000000f00 */
[----:B------:R-:W-:Y:S01]  /*1e00*/  @!P0 FFMA R0, R0, 1.84467440737095516160e+19, RZ ;  /* 0x5f80000000008823 */ /* 0x000fe200000000ff */
[----:B------:R-:W-:-:S04]  /*1e10*/  @!P0 MOV R24, 0xffffffc0 ;  /* 0xffffffc000188802 */ /* 0x000fc80000000f00 */
[----:B------:R-:W-:Y:S01]  /*1e20*/  @!P1 FFMA R25, R3, 1.84467440737095516160e+19, RZ ;  /* 0x5f80000003199823 */ /* 0x000fe200000000ff */
[----:B------:R-:W-:-:S07]  /*1e30*/  @!P1 IADD3 R24, PT, PT, R24, 0x40, RZ ;  /* 0x0000004018189810 */ /* 0x000fce0007ffe0ff */
.L_x_27:
[----:B------:R-:W-:Y:S01]  /*1e40*/  LEA R28, R22, 0xc0800000, 0x17 ;  /* 0xc0800000161c7811 */ /* 0x000fe200078eb8ff */
[----:B------:R-:W-:Y:S01]  /*1e50*/  BSSY.RECONVERGENT B3, `(.L_x_32) ;  /* 0x0000036000037945 */ /* 0x000fe20003800200 */
[----:B------:R-:W-:Y:S02]  /*1e60*/  IADD3 R27, PT, PT, R23, -0x7f, RZ ;  /* 0xffffff81171b7810 */ /* 0x000fe40007ffe0ff */
[----:B------:R-:W-:-:S04]  /*1e70*/  IADD3 R28, PT, PT, -R28, R25, RZ ;  /* 0x000000191c1c7210 */ /* 0x000fc80007ffe1ff */
[----:B------:R-:W0:Y:S01]  /*1e80*/  MUFU.RCP R26, R28 ;  /* 0x0000001c001a7308 */ /* 0x000e220000001000 */
[----:B------:R-:W-:-:S04]  /*1e90*/  FADD.FTZ R25, -R28, -RZ ;  /* 0x800000ff1c197221 */ /* 0x000fc80000010100 */
[----:B0-----:R-:W-:-:S04]  /*1ea0*/  FFMA R23, R26, R25, 1 ;  /* 0x3f8000001a177423 */ /* 0x001fc80000000019 */
[----:B------:R-:W-:Y:S01]  /*1eb0*/  FFMA R23, R26, R23, R26 ;  /* 0x000000171a177223 */ /* 0x000fe2000000001a */
[C---:B------:R-:W-:Y:S01]  /*1ec0*/  IMAD R26, R27.reuse, -0x800000, R0 ;  /* 0xff8000001b1a7824 */ /* 0x040fe200078e0200 */
[----:B------:R-:W-:-:S03]  /*1ed0*/  IADD3 R27, PT, PT, R27, 0x7f, -R22 ;  /* 0x0000007f1b1b7810 */ /* 0x000fc60007ffe816 */
[----:B------:R-:W-:Y:S01]  /*1ee0*/  FFMA R22, R26, R23, RZ ;  /* 0x000000171a167223 */ /* 0x000fe200000000ff */
[----:B------:R-:W-:-:S03]  /*1ef0*/  IADD3 R27, PT, PT, R27, R24, RZ ;  /* 0x000000181b1b7210 */ /* 0x000fc60007ffe0ff */
[----:B------:R-:W-:-:S04]  /*1f00*/  FFMA R0, R25, R22, R26 ;  /* 0x0000001619007223 */ /* 0x000fc8000000001a */
[----:B------:R-:W-:-:S04]  /*1f10*/  FFMA R0, R23, R0, R22 ;  /* 0x0000000017007223 */ /* 0x000fc80000000016 */
[----:B------:R-:W-:-:S04]  /*1f20*/  FFMA R25, R25, R0, R26 ;  /* 0x0000000019197223 */ /* 0x000fc8000000001a */
[----:B------:R-:W-:-:S05]  /*1f30*/  FFMA R22, R23, R25, R0 ;  /* 0x0000001917167223 */ /* 0x000fca0000000000 */
[----:B------:R-:W-:-:S04]  /*1f40*/  SHF.R.U32.HI R24, RZ, 0x17, R22 ;  /* 0x00000017ff187819 */ /* 0x000fc80000011616 */
[----:B------:R-:W-:-:S04]  /*1f50*/  LOP3.LUT R24, R24, 0xff, RZ, 0xc0, !PT ;  /* 0x000000ff18187812 */ /* 0x000fc800078ec0ff */
[----:B------:R-:W-:-:S04]  /*1f60*/  IADD3 R24, PT, PT, R24, R27, RZ ;  /* 0x0000001b18187210 */ /* 0x000fc80007ffe0ff */
[----:B------:R-:W-:-:S04]  /*1f70*/  IADD3 R26, PT, PT, R24, -0x1, RZ ;  /* 0xffffffff181a7810 */ /* 0x000fc80007ffe0ff */
[----:B------:R-:W-:-:S13]  /*1f80*/  ISETP.GE.U32.AND P0, PT, R26, 0xfe, PT ;  /* 0x000000fe1a00780c */ /* 0x000fda0003f06070 */
[----:B------:R-:W-:Y:S05]  /*1f90*/  @!P0 BRA `(.L_x_33) ;  /* 0x0000000000808947 */ /* 0x000fea0003800000 */
[----:B------:R-:W-:-:S13]  /*1fa0*/  ISETP.GT.AND P0, PT, R24, 0xfe, PT ;  /* 0x000000fe1800780c */ /* 0x000fda0003f04270 */
[----:B------:R-:W-:Y:S05]  /*1fb0*/  @P0 BRA `(.L_x_34) ;  /* 0x00000000006c0947 */ /* 0x000fea0003800000 */
[----:B------:R-:W-:-:S13]  /*1fc0*/  ISETP.GE.AND P0, PT, R24, 0x1, PT ;  /* 0x000000011800780c */ /* 0x000fda0003f06270 */
[----:B------:R-:W-:Y:S05]  /*1fd0*/  @P0 BRA `(.L_x_35) ;  /* 0x0000000000740947 */ /* 0x000fea0003800000 */
[----:B------:R-:W-:Y:S02]  /*1fe0*/  ISETP.GE.AND P0, PT, R24, -0x18, PT ;  /* 0xffffffe81800780c */ /* 0x000fe40003f06270 */
[----:B------:R-:W-:-:S11]  /*1ff0*/  LOP3.LUT R22, R22, 0x80000000, RZ, 0xc0, !PT ;  /* 0x8000000016167812 */ /* 0x000fd600078ec0ff */
[----:B------:R-:W-:Y:S05]  /*2000*/  @!P0 BRA `(.L_x_35) ;  /* 0x0000000000688947 */ /* 0x000fea0003800000 */
[CCC-:B------:R-:W-:Y:S01]  /*2010*/  FFMA.RZ R26, R23.reuse, R25.reuse, R0.reuse ;  /* 0x00000019171a7223 */ /* 0x1c0fe2000000c000 */
[CCC-:B------:R-:W-:Y:S01]  /*2020*/  FFMA.RP R27, R23.reuse, R25.reuse, R0.reuse ;  /* 0x00000019171b7223 */ /* 0x1c0fe20000008000 */
[----:B------:R-:W-:Y:S01]  /*2030*/  FFMA.RM R0, R23, R25, R0 ;  /* 0x0000001917007223 */ /* 0x000fe20000004000 */
[----:B------:R-:W-:Y:S02]  /*2040*/  IADD3 R23, PT, PT, R24, 0x20, RZ ;  /* 0x0000002018177810 */ /* 0x000fe40007ffe0ff */
[----:B------:R-:W-:Y:S02]  /*2050*/  LOP3.LUT R26, R26, 0x7fffff, RZ, 0xc0, !PT ;  /* 0x007fffff1a1a7812 */ /* 0x000fe400078ec0ff */
[----:B------:R-:W-:Y:S02]  /*2060*/  ISETP.NE.AND P3, PT, R24, RZ, PT ;  /* 0x000000ff1800720c */ /* 0x000fe40003f65270 */
[----:B------:R-:W-:Y:S02]  /*2070*/  LOP3.LUT R26, R26, 0x800000, RZ, 0xfc, !PT ;  /* 0x008000001a1a7812 */ /* 0x000fe400078efcff */
[----:B------:R-:W-:-:S02]  /*2080*/  ISETP.NE.AND P1, PT, R24, RZ, PT ;  /* 0x000000ff1800720c */ /* 0x000fc40003f25270 */
[----:B------:R-:W-:Y:S02]  /*2090*/  IADD3 R24, PT, PT, -R24, RZ, RZ ;  /* 0x000000ff18187210 */ /* 0x000fe40007ffe1ff */
[----:B------:R-:W-:Y:S02]  /*20a0*/  SHF.L.U32 R23, R26, R23, RZ ;  /* 0x000000171a177219 */ /* 0x000fe400000006ff */
[----:B------:R-:W-:Y:S02]  /*20b0*/  FSETP.NEU.FTZ.AND P0, PT, R27, R0, PT ;  /* 0x000000001b00720b */ /* 0x000fe40003f1d000 */
[----:B------:R-:W-:Y:S02]  /*20c0*/  SEL R25, R24, RZ, P3 ;  /* 0x000000ff18197207 */ /* 0x000fe40001800000 */
[----:B------:R-:W-:Y:S02]  /*20d0*/  ISETP.NE.AND P1, PT, R23, RZ, P1 ;  /* 0x000000ff1700720c */ /* 0x000fe40000f25270 */
[----:B------:R-:W-:-:S02]  /*20e0*/  SHF.R.U32.HI R25, RZ, R25, R26 ;  /* 0x00000019ff197219 */ /* 0x000fc4000001161a */
[----:B------:R-:W-:Y:S02]  /*20f0*/  PLOP3.LUT P0, PT, P0, P1, PT, 0xf8, 0x8f ;  /* 0x00000000008f781c */ /* 0x000fe40000703f70 */
[----:B------:R-:W-:Y:S02]  /*2100*/  SHF.R.U32.HI R23, RZ, 0x1, R25 ;  /* 0x00000001ff177819 */ /* 0x000fe40000011619 */
[----:B------:R-:W-:-:S04]  /*2110*/  SEL R0, RZ, 0x1, !P0 ;  /* 0x00000001ff007807 */ /* 0x000fc80004000000 */
[----:B------:R-:W-:-:S04]  /*2120*/  LOP3.LUT R0, R0, 0x1, R23, 0xf8, !PT ;  /* 0x0000000100007812 */ /* 0x000fc800078ef817 */
[----:B------:R-:W-:-:S04]  /*2130*/  LOP3.LUT R0, R0, R25, RZ, 0xc0, !PT ;  /* 0x0000001900007212 */ /* 0x000fc800078ec0ff */
[----:B------:R-:W-:-:S04]  /*2140*/  IADD3 R23, PT, PT, R23, R0, RZ ;  /* 0x0000000017177210 */ /* 0x000fc80007ffe0ff */
[----:B------:R-:W-:Y:S01]  /*2150*/  LOP3.LUT R22, R23, R22, RZ, 0xfc, !PT ;  /* 0x0000001617167212 */ /* 0x000fe200078efcff */
[----:B------:R-:W-:Y:S06]  /*2160*/  BRA `(.L_x_35) ;  /* 0x0000000000107947 */ /* 0x000fec0003800000 */
.L_x_34:
[----:B------:R-:W-:-:S04]  /*2170*/  LOP3.LUT R22, R22, 0x80000000, RZ, 0xc0, !PT ;  /* 0x8000000016167812 */ /* 0x000fc800078ec0ff */
[----:B------:R-:W-:Y:S01]  /*2180*/  LOP3.LUT R22, R22, 0x7f800000, RZ, 0xfc, !PT ;  /* 0x7f80000016167812 */ /* 0x000fe200078efcff */
[----:B------:R-:W-:Y:S06]  /*2190*/  BRA `(.L_x_35) ;  /* 0x0000000000047947 */ /* 0x000fec0003800000 */
.L_x_33:
[----:B------:R-:W-:-:S07]  /*21a0*/  LEA R22, R27, R22, 0x17 ;  /* 0x000000161b167211 */ /* 0x000fce00078eb8ff */
.L_x_35:
[----:B------:R-:W-:Y:S05]  /*21b0*/  BSYNC.RECONVERGENT B3 ;  /* 0x0000000000037941 */ /* 0x000fea0003800200 */
.L_x_32:
[----:B------:R-:W-:Y:S01]  /*21c0*/  MOV R0, R22 ;  /* 0x0000001600007202 */ /* 0x000fe20000000f00 */
[----:B------:R-:W-:Y:S06]  /*21d0*/  BRA `(.L_x_36) ;  /* 0x0000000000207947 */ /* 0x000fec0003800000 */
.L_x_31:
[----:B------:R-:W-:-:S04]  /*21e0*/  LOP3.LUT R0, R25, 0x80000000, R0, 0x48, !PT ;  /* 0x8000000019007812 */ /* 0x000fc800078e4800 */
[----:B------:R-:W-:Y:S01]  /*21f0*/  LOP3.LUT R0, R0, 0x7f800000, RZ, 0xfc, !PT ;  /* 0x7f80000000007812 */ /* 0x000fe200078efcff */
[----:B------:R-:W-:Y:S06]  /*2200*/  BRA `(.L_x_36) ;  /* 0x0000000000147947 */ /* 0x000fec0003800000 */
.L_x_30:
[----:B------:R-:W-:Y:S01]  /*2210*/  LOP3.LUT R0, R25, 0x80000000, R0, 0x48, !PT ;  /* 0x8000000019007812 */ /* 0x000fe200078e4800 */
[----:B------:R-:W-:Y:S06]  /*2220*/  BRA `(.L_x_36) ;  /* 0x00000000000c7947 */ /* 0x000fec0003800000 */
.L_x_29:
[----:B------:R-:W0:Y:S01]  /*2230*/  MUFU.RSQ R0, -QNAN ;  /* 0xffc0000000007908 */ /* 0x000e220000001400 */
[----:B------:R-:W-:Y:S05]  /*2240*/  BRA `(.L_x_36) ;  /* 0x0000000000047947 */ /* 0x000fea0003800000 */
.L_x_28:
[----:B------:R-:W-:-:S07]  /*2250*/  FADD.FTZ R0, R0, R3 ;  /* 0x0000000300007221 */ /* 0x000fce0000010000 */
.L_x_36:
[----:B------:R-:W-:Y:S05]  /*2260*/  BSYNC.RECONVERGENT B2 ;  /* 0x0000000000027941 */ /* 0x000fea0003800200 */
.L_x_26:
[----:B------:R-:W-:Y:S01]  /*2270*/  HFMA2 R23, -RZ, RZ, 0, 0 ;  /* 0x00000000ff177431 */ /* 0x000fe200000001ff */
[----:B------:R-:W-:-:S04]  /*2280*/  MOV R22, R2 ;  /* 0x0000000200167202 */ /* 0x000fc80000000f00 */
[----:B0-----:R-:W-:Y:S05]  /*2290*/  RET.REL.NODEC R22 `(_Z10input_gradPfS_S_S_S_iif) ;  /* 0xffffffdc16587950 */ /* 0x001fea0003c3ffff */
.L_x_37:
[----:B------:R-:W-:-:S00]  /*22a0*/  BRA `(.L_x_37) ;  /* 0xfffffffc00fc7947 */ /* 0x000fc0000383ffff */
[----:B------:R-:W-:-:S00]  /*22b0*/  NOP ;  /* 0x0000000000007918 */ /* 0x000fc00000000000 */
        /* <DEDUP_REMOVED lines=12> */
.L_x_51:


//--------------------- .text._Z9grad_normPfS_S_ii --------------------------
	.section	.text._Z9grad_normPfS_S_ii,"ax",@progbits
	.align	128
        .global         _Z9grad_normPfS_S_ii
        .type           _Z9grad_normPfS_S_ii,@function
        .size           _Z9grad_normPfS_S_ii,(.L_x_53 - _Z9grad_normPfS_S_ii)
        .other          _Z9grad_normPfS_S_ii,@"STO_CUDA_ENTRY STV_DEFAULT"
_Z9grad_normPfS_S_ii:
.text._Z9grad_normPfS_S_ii:
[----:B------:R-:W-:Y:S01]  /*0000*/  LDC R1, c[0x0][0x37c] ;  /* 0x0000df00ff017b82 */ /* 0x000fe20000000800 */
[----:B------:R-:W0:Y:S07]  /*0010*/  S2R R0, SR_TID.X ;  /* 0x0000000000007919 */ /* 0x000e2e0000002100 */
[----:B------:R-:W0:Y:S08]  /*0020*/  S2UR UR4, SR_CTAID.X ;  /* 0x00000000000479c3 */ /* 0x000e300000002500 */
[----:B------:R-:W0:Y:S08]  /*0030*/  LDC R3, c[0x0][0x360] ;  /* 0x0000d800ff037b82 */ /* 0x000e300000000800 */
[----:B------:R-:W1:Y:S01]  /*0040*/  LDC.64 R4, c[0x0][0x398] ;  /* 0x0000e600ff047b82 */ /* 0x000e620000000a00 */
[----:B0-----:R-:W-:Y:S01]  /*0050*/  IMAD R0, R3, UR4, R0 ;  /* 0x0000000403007c24 */ /* 0x001fe2000f8e0200 */
[----:B-1----:R-:W-:-:S04]  /*0060*/  ISETP.GE.AND P0, PT, R5, 0x1, PT ;  /* 0x000000010500780c */ /* 0x002fc80003f06270 */
[----:B------:R-:W-:-:S13]  /*0070*/  ISETP.GE.OR P0, PT, R0, R4, !P0 ;  /* 0x000000040000720c */ /* 0x000fda0004706670 */
[----:B------:R-:W-:Y:S05]  /*0080*/  @P0 EXIT ;  /* 0x000000000000094d */ /* 0x000fea0003800000 */
[C---:B------:R-:W-:Y:S01]  /*0090*/  ISETP.GE.U32.AND P1, PT, R5.reuse, 0x10, PT ;  /* 0x000000100500780c */ /* 0x040fe20003f26070 */
[----:B------:R-:W0:Y:S01]  /*00a0*/  LDCU.64 UR12, c[0x0][0x358] ;  /* 0x00006b00ff0c77ac */ /* 0x000e220008000a00 */
[----:B------:R-:W-:Y:S01]  /*00b0*/  LOP3.LUT R14, R5, 0xf, RZ, 0xc0, !PT ;  /* 0x0000000f050e7812 */ /* 0x000fe200078ec0ff */
[----:B------:R-:W-:Y:S02]  /*00c0*/  HFMA2 R3, -RZ, RZ, 0, 0 ;  /* 0x00000000ff037431 */ /* 0x000fe400000001ff */
[----:B------:R-:W-:Y:S01]  /*00d0*/  IMAD R0, R0, R5, RZ ;  /* 0x0000000500007224 */ /* 0x000fe200078e02ff */
[----:B------:R-:W-:-:S07]  /*00e0*/  ISETP.NE.AND P0, PT, R14, RZ, PT ;  /* 0x000000ff0e00720c */ /* 0x000fce0003f05270 */
[----:B------:R-:W-:Y:S06]  /*00f0*/  @!P1 BRA `(.L_x_38) ;  /* 0x00000004006c9947 */ /* 0x000fec0003800000 */
[----:B------:R-:W1:Y:S01]  /*0100*/  LDCU.128 UR4, c[0x0][0x380] ;  /* 0x00007000ff0477ac */ /* 0x000e620008000c00 */
[----:B------:R-:W-:Y:S02]  /*0110*/  LOP3.LUT R3, R5, 0x7ffffff0, RZ, 0xc0, !PT ;  /* 0x7ffffff005037812 */ /* 0x000fe400078ec0ff */
[----:B------:R-:W-:Y:S01]  /*0120*/  MOV R2, R0 ;  /* 0x0000000000027202 */ /* 0x000fe20000000f00 */
[----:B------:R-:W2:Y:S01]  /*0130*/  LDCU.64 UR10, c[0x0][0x390] ;  /* 0x00007200ff0a77ac */ /* 0x000ea20008000a00 */
[----:B------:R-:W-:Y:S01]  /*0140*/  IADD3 R4, PT, PT, -R3, RZ, RZ ;  /* 0x000000ff03047210 */ /* 0x000fe20007ffe1ff */
[----:B-1----:R-:W-:Y:S02]  /*0150*/  UIADD3 UR8, UP0, UPT, UR4, 0x20, URZ ;  /* 0x0000002004087890 */ /* 0x002fe4000ff1e0ff */
[----:B------:R-:W-:Y:S02]  /*0160*/  UIADD3 UR6, UP1, UPT, UR6, 0x20, URZ ;  /* 0x0000002006067890 */ /* 0x000fe4000ff3e0ff */
[----:B------:R-:W-:-:S02]  /*0170*/  UIADD3.X UR9, UPT, UPT, URZ, UR5, URZ, UP0, !UPT ;  /* 0x00000005ff097290 */ /* 0x000fc400087fe4ff */
[----:B--2---:R-:W-:Y:S01]  /*0180*/  UIADD3 UR4, UP2, UPT, UR10, 0x20, URZ ;  /* 0x000000200a047890 */ /* 0x004fe2000ff5e0ff */
[----:B------:R-:W-:Y:S01]  /*0190*/  MOV R12, UR8 ;  /* 0x00000008000c7c02 */ /* 0x000fe20008000f00 */
[----:B------:R-:W-:Y:S02]  /*01a0*/  UIADD3.X UR7, UPT, UPT, URZ, UR7, URZ, UP1, !UPT ;  /* 0x00000007ff077290 */ /* 0x000fe40008ffe4ff */
[----:B------:R-:W-:Y:S01]  /*01b0*/  MOV R13, UR9 ;  /* 0x00000009000d7c02 */ /* 0x000fe20008000f00 */
[----:B------:R-:W-:-:S12]  /*01c0*/  UIADD3.X UR5, UPT, UPT, URZ, UR11, URZ, UP2, !UPT ;  /* 0x0000000bff057290 */ /* 0x000fd800097fe4ff */
.L_x_39:
[----:B------:R-:W-:Y:S02]  /*01d0*/  MOV R8, UR6 ;  /* 0x0000000600087c02 */ /* 0x000fe40008000f00 */
[----:B------:R-:W-:Y:S02]  /*01e0*/  MOV R9, UR7 ;  /* 0x0000000700097c02 */ /* 0x000fe40008000f00 */
[----:B------:R-:W-:Y:S02]  /*01f0*/  MOV R6, R12 ;  /* 0x0000000c00067202 */ /* 0x000fe40000000f00 */
[----:B------:R-:W-:Y:S01]  /*0200*/  MOV R7, R13 ;  /* 0x0000000d00077202 */ /* 0x000fe20000000f00 */
[----:B------:R-:W-:-:S04]  /*0210*/  IMAD.WIDE R8, R2, 0x4, R8 ;  /* 0x0000000402087825 */ /* 0x000fc800078e0208 */
[----:B0-----:R-:W2:Y:S04]  /*0220*/  LDG.E R12, desc[UR12][R6.64+-0x20] ;  /* 0xffffe00c060c7981 */ /* 0x001ea8000c1e1900 */
[----:B------:R-:W2:Y:S01]  /*0230*/  LDG.E R13, desc[UR12][R8.64+-0x20] ;  /* 0xffffe00c080d7981 */ /* 0x000ea2000c1e1900 */
[----:B-1----:R-:W-:Y:S02]  /*0240*/  MOV R10, UR4 ;  /* 0x00000004000a7c02 */ /* 0x002fe40008000f00 */
[----:B------:R-:W-:-:S03]  /*0250*/  MOV R11, UR5 ;  /* 0x00000005000b7c02 */ /* 0x000fc60008000f00 */
[----:B------:R-:W-:-:S04]  /*0260*/  IMAD.WIDE R10, R2, 0x4, R10 ;  /* 0x00000004020a7825 */ /* 0x000fc800078e020a */
[----:B--2---:R-:W-:-:S05]  /*0270*/  FMUL R13, R12, R13 ;  /* 0x0000000d0c0d7220 */ /* 0x004fca0000400000 */
[----:B------:R0:W-:Y:S04]  /*0280*/  STG.E desc[UR12][R10.64+-0x20], R13 ;  /* 0xffffe00d0a007986 */ /* 0x0001e8000c10190c */
[----:B------:R-:W2:Y:S04]  /*0290*/  LDG.E R12, desc[UR12][R6.64+-0x1c] ;  /* 0xffffe40c060c7981 */ /* 0x000ea8000c1e1900 */
[----:B------:R-:W2:Y:S02]  /*02a0*/  LDG.E R15, desc[UR12][R8.64+-0x1c] ;  /* 0xffffe40c080f7981 */ /* 0x000ea4000c1e1900 */
[----:B--2---:R-:W-:-:S05]  /*02b0*/  FMUL R15, R12, R15 ;  /* 0x0000000f0c0f7220 */ /* 0x004fca0000400000 */
[----:B------:R1:W-:Y:S04]  /*02c0*/  STG.E desc[UR12][R10.64+-0x1c], R15 ;  /* 0xffffe40f0a007986 */ /* 0x0003e8000c10190c */
[----:B------:R-:W2:Y:S04]  /*02d0*/  LDG.E R12, desc[UR12][R6.64+-0x18] ;  /* 0xffffe80c060c7981 */ /* 0x000ea8000c1e1900 */
[----:B------:R-:W2:Y:S02]  /*02e0*/  LDG.E R17, desc[UR12][R8.64+-0x18] ;  /* 0xffffe80c08117981 */ /* 0x000ea4000c1e1900 */
[----:B--2---:R-:W-:-:S05]  /*02f0*/  FMUL R17, R12, R17 ;  /* 0x000000110c117220 */ /* 0x004fca0000400000 */
[----:B------:R2:W-:Y:S04]  /*0300*/  STG.E desc[UR12][R10.64+-0x18], R17 ;  /* 0xffffe8110a007986 */ /* 0x0005e8000c10190c */
[----:B------:R-:W3:Y:S04]  /*0310*/  LDG.E R12, desc[UR12][R6.64+-0x14] ;  /* 0xffffec0c060c7981 */ /* 0x000ee8000c1e1900 */
[----:B------:R-:W3:Y:S02]  /*0320*/  LDG.E R19, desc[UR12][R8.64+-0x14] ;  /* 0xffffec0c08137981 */ /* 0x000ee4000c1e1900 */
[----:B---3--:R-:W-:-:S05]  /*0330*/  FMUL R19, R12, R19 ;  /* 0x000000130c137220 */ /* 0x008fca0000400000 */
[----:B------:R3:W-:Y:S04]  /*0340*/  STG.E desc[UR12][R10.64+-0x14], R19 ;  /* 0xffffec130a007986 */ /* 0x0007e8000c10190c */
[----:B------:R-:W4:Y:S04]  /*0350*/  LDG.E R12, desc[UR12][R6.64+-0x10] ;  /* 0xfffff00c060c7981 */ /* 0x000f28000c1e1900 */
[----:B0-----:R-:W4:Y:S02]  /*0360*/  LDG.E R13, desc[UR12][R8.64+-0x10] ;  /* 0xfffff00c080d7981 */ /* 0x001f24000c1e1900 */
[----:B----4-:R-:W-:-:S05]  /*0370*/  FMUL R13, R12, R13 ;  /* 0x0000000d0c0d7220 */ /* 0x010fca0000400000 */
[----:B------:R0:W-:Y:S04]  /*0380*/  STG.E desc[UR12][R10.64+-0x10], R13 ;  /* 0xfffff00d0a007986 */ /* 0x0001e8000c10190c */
[----:B------:R-:W4:Y:S04]  /*0390*/  LDG.E R12, desc[UR12][R6.64+-0xc] ;  /* 0xfffff40c060c7981 */ /* 0x000f28000c1e1900 */
[----:B-1----:R-:W4:Y:S02]  /*03a0*/  LDG.E R15, desc[UR12][R8.64+-0xc] ;  /* 0xfffff40c080f7981 */ /* 0x002f24000c1e1900 */
[----:B----4-:R-:W-:-:S05]  /*03b0*/  FMUL R15, R12, R15 ;  /* 0x0000000f0c0f7220 */ /* 0x010fca0000400000 */
[----:B------:R1:W-:Y:S04]  /*03c0*/  STG.E desc[UR12][R10.64+-0xc], R15 ;  /* 0xfffff40f0a007986 */ /* 0x0003e8000c10190c */
[----:B------:R-:W4:Y:S04]  /*03d0*/  LDG.E R12, desc[UR12][R6.64+-0x8] ;  /* 0xfffff80c060c7981 */ /* 0x000f28000c1e1900 */
[----:B--2---:R-:W4:Y:S02]  /*03e0*/  LDG.E R17, desc[UR12][R8.64+-0x8] ;  /* 0xfffff80c08117981 */ /* 0x004f24000c1e1900 */
[----:B----4-:R-:W-:-:S05]  /*03f0*/  FMUL R17, R12, R17 ;  /* 0x000000110c117220 */ /* 0x010fca0000400000 */
[----:B------:R2:W-:Y:S04]  /*0400*/  STG.E desc[UR12][R10.64+-0x8], R17 ;  /* 0xfffff8110a007986 */ /* 0x0005e8000c10190c */
[----:B------:R-:W4:Y:S04]  /*0410*/  LDG.E R12, desc[UR12][R6.64+-0x4] ;  /* 0xfffffc0c060c7981 */ /* 0x000f28000c1e1900 */
[----:B---3--:R-:W4:Y:S02]  /*0420*/  LDG.E R19, desc[UR12][R8.64+-0x4] ;  /* 0xfffffc0c08137981 */ /* 0x008f24000c1e1900 */
[----:B----4-:R-:W-:-:S05]  /*0430*/  FMUL R19, R12, R19 ;  /* 0x000000130c137220 */ /* 0x010fca0000400000 */
        /* <DEDUP_REMOVED lines=26> */
[----:B--2---:R-:W4:Y:S01]  /*05e0*/  LDG.E R17, desc[UR12][R8.64+0x18] ;  /* 0x0000180c08117981 */ /* 0x004f22000c1e1900 */
[----:B------:R-:W-:Y:S01]  /*05f0*/  IADD3 R4, PT, PT, R4, 0x10, RZ ;  /* 0x0000001004047810 */ /* 0x000fe20007ffe0ff */
[----:B----4-:R-:W-:-:S05]  /*0600*/  FMUL R17, R12, R17 ;  /* 0x000000110c117220 */ /* 0x010fca0000400000 */
[----:B------:R1:W-:Y:S04]  /*0610*/  STG.E desc[UR12][R10.64+0x18], R17 ;  /* 0x000018110a007986 */ /* 0x0003e8000c10190c */
[----:B---3--:R-:W2:Y:S04]  /*0620*/  LDG.E R19, desc[UR12][R8.64+0x1c] ;  /* 0x00001c0c08137981 */ /* 0x008ea8000c1e1900 */
[----:B------:R-:W2:Y:S01]  /*0630*/  LDG.E R12, desc[UR12][R6.64+0x1c] ;  /* 0x00001c0c060c7981 */ /* 0x000ea2000c1e1900 */
[----:B------:R-:W-:Y:S02]  /*0640*/  ISETP.NE.AND P1, PT, R4, RZ, PT ;  /* 0x000000ff0400720c */ /* 0x000fe40003f25270 */
[----:B------:R-:W-:Y:S01]  /*0650*/  IADD3 R2, PT, PT, R2, 0x10, RZ ;  /* 0x0000001002027810 */ /* 0x000fe20007ffe0ff */
[----:B--2---:R-:W-:Y:S01]  /*0660*/  FMUL R19, R12, R19 ;  /* 0x000000130c137220 */ /* 0x004fe20000400000 */
[----:B------:R-:W-:-:S04]  /*0670*/  IADD3 R12, P2, PT, R6, 0x40, RZ ;  /* 0x00000040060c7810 */ /* 0x000fc80007f5e0ff */
[----:B------:R1:W-:Y:S01]  /*0680*/  STG.E desc[UR12][R10.64+0x1c], R19 ;  /* 0x00001c130a007986 */ /* 0x0003e2000c10190c */
[----:B0-----:R-:W-:-:S04]  /*0690*/  IADD3.X R13, PT, PT, RZ, R7, RZ, P2, !PT ;  /* 0x00000007ff0d7210 */ /* 0x001fc800017fe4ff */
[----:B------:R-:W-:Y:S05]  /*06a0*/  @P1 BRA `(.L_x_39) ;  /* 0xfffffff800c81947 */ /* 0x000fea000383ffff */
.L_x_38:
[----:B0-----:R-:W-:Y:S05]  /*06b0*/  @!P0 EXIT ;  /* 0x000000000000894d */ /* 0x001fea0003800000 */
[----:B------:R-:W-:Y:S02]  /*06c0*/  ISETP.GE.U32.AND P0, PT, R14, 0x8, PT ;  /* 0x000000080e00780c */ /* 0x000fe40003f06070 */
[----:B------:R-:W-:-:S04]  /*06d0*/  LOP3.LUT R4, R5, 0x7, RZ, 0xc0, !PT ;  /* 0x0000000705047812 */ /* 0x000fc800078ec0ff */
[----:B------:R-:W-:-:S07]  /*06e0*/  ISETP.NE.AND P1, PT, R4, RZ, PT ;  /* 0x000000ff0400720c */ /* 0x000fce0003f25270 */
[----:B------:R-:W-:Y:S06]  /*06f0*/  @!P0 BRA `(.L_x_40) ;  /* 0x0000000000a08947 */ /* 0x000fec0003800000 */
[----:B------:R-:W0:Y:S01]  /*0700*/  LDC.64 R6, c[0x0][0x380] ;  /* 0x0000e000ff067b82 */ /* 0x000e220000000a00 */
[----:B------:R-:W-:-:S07]  /*0710*/  IADD3 R13, PT, PT, R0, R3, RZ ;  /* 0x00000003000d7210 */ /* 0x000fce0007ffe0ff */
[----:B------:R-:W2:Y:S08]  /*0720*/  LDC.64 R8, c[0x0][0x388] ;  /* 0x0000e200ff087b82 */ /* 0x000eb00000000a00 */
[----:B-1----:R-:W1:Y:S01]  /*0730*/  LDC.64 R10, c[0x0][0x390] ;  /* 0x0000e400ff0a7b82 */ /* 0x002e620000000a00 */
[----:B0-----:R-:W-:-:S05]  /*0740*/  IMAD.WIDE.U32 R6, R3, 0x4, R6 ;  /* 0x0000000403067825 */ /* 0x001fca00078e0006 */
[----:B------:R-:W3:Y:S01]  /*0750*/  LDG.E R2, desc[UR12][R6.64] ;  /* 0x0000000c06027981 */ /* 0x000ee2000c1e1900 */
[----:B--2---:R-:W-:-:S05]  /*0760*/  IMAD.WIDE R8, R13, 0x4, R8 ;  /* 0x000000040d087825 */ /* 0x004fca00078e0208 */
[----:B------:R-:W3:Y:S01]  /*0770*/  LDG.E R15, desc[UR12][R8.64] ;  /* 0x0000000c080f7981 */ /* 0x000ee2000c1e1900 */
[----:B-1----:R-:W-:-:S04]  /*0780*/  IMAD.WIDE R10, R13, 0x4, R10 ;  /* 0x000000040d0a7825 */ /* 0x002fc800078e020a */
[----:B---3--:R-:W-:-:S05]  /*0790*/  FMUL R15, R2, R15 ;  /* 0x0000000f020f7220 */ /* 0x008fca0000400000 */
        /* <DEDUP_REMOVED lines=25> */
[----:B------:R-:W2:Y:S04]  /*0930*/  LDG.E R2, desc[UR12][R6.64+0x1c] ;  /* 0x00001c0c06027981 */ /* 0x000ea8000c1e1900 */
[----:B---3--:R-:W2:Y:S01]  /*0940*/  LDG.E R19, desc[UR12][R8.64+0x1c] ;  /* 0x00001c0c08137981 */ /* 0x008ea2000c1e1900 */
[----:B------:R-:W-:Y:S01]  /*0950*/  IADD3 R3, PT, PT, R3, 0x8, RZ ;  /* 0x0000000803037810 */ /* 0x000fe20007ffe0ff */
[----:B--2---:R-:W-:-:S05]  /*0960*/  FMUL R19, R2, R19 ;  /* 0x0000001302137220 */ /* 0x004fca0000400000 */
[----:B------:R0:W-:Y:S02]  /*0970*/  STG.E desc[UR12][R10.64+0x1c], R19 ;  /* 0x00001c130a007986 */ /* 0x0001e4000c10190c */
.L_x_40:
[----:B------:R-:W-:Y:S05]  /*0980*/  @!P1 EXIT ;  /* 0x000000000000994d */ /* 0x000fea0003800000 */
[----:B------:R-:W-:Y:S02]  /*0990*/  ISETP.GE.U32.AND P0, PT, R4, 0x4, PT ;  /* 0x000000040400780c */ /* 0x000fe40003f06070 */
[----:B------:R-:W-:-:S04]  /*09a0*/  LOP3.LUT R5, R5, 0x3, RZ, 0xc0, !PT ;  /* 0x0000000305057812 */ /* 0x000fc800078ec0ff */
[----:B------:R-:W-:-:S07]  /*09b0*/  ISETP.NE.AND P1, PT, R5, RZ, PT ;  /* 0x000000ff0500720c */ /* 0x000fce0003f25270 */
[----:B------:R-:W-:Y:S06]  /*09c0*/  @!P0 BRA `(.L_x_41) ;  /* 0x0000000000608947 */ /* 0x000fec0003800000 */
[----:B------:R-:W2:Y:S01]  /*09d0*/  LDC.64 R6, c[0x0][0x380] ;  /* 0x0000e000ff067b82 */ /* 0x000ea20000000a00 */
[----:B01----:R-:W-:-:S07]  /*09e0*/  IADD3 R15, PT, PT, R0, R3, RZ ;  /* 0x00000003000f7210 */ /* 0x003fce0007ffe0ff */
[----:B------:R-:W0:Y:S08]  /*09f0*/  LDC.64 R8, c[0x0][0x388] ;  /* 0x0000e200ff087b82 */ /* 0x000e300000000a00 */
[----:B------:R-:W1:Y:S01]  /*0a00*/  LDC.64 R10, c[0x0][0x390] ;  /* 0x0000e400ff0a7b82 */ /* 0x000e620000000a00 */
[----:B--2---:R-:W-:-:S05]  /*0a10*/  IMAD.WIDE.U32 R6, R3, 0x4, R6 ;  /* 0x0000000403067825 */ /* 0x004fca00078e0006 */
[----:B------:R-:W2:Y:S01]  /*0a20*/  LDG.E R2, desc[UR12][R6.64] ;  /* 0x0000000c06027981 */ /* 0x000ea2000c1e1900 */
[----:B0-----:R-:W-:-:S05]  /*0a30*/  IMAD.WIDE R8, R15, 0x4, R8 ;  /* 0x000000040f087825 */ /* 0x001fca00078e0208 */
[----:B------:R-:W2:Y:S01]  /*0a40*/  LDG.E R13, desc[UR12][R8.64] ;  /* 0x0000000c080d7981 */ /* 0x000ea2000c1e1900 */
[----:B-1----:R-:W-:-:S04]  /*0a50*/  IMAD.WIDE R10, R15, 0x4, R10 ;  /* 0x000000040f0a7825 */ /* 0x002fc800078e020a */
[----:B--2---:R-:W-:-:S05]  /*0a60*/  FMUL R13, R2, R13 ;  /* 0x0000000d020d7220 */ /* 0x004fca0000400000 */
[----:B------:R2:W-:Y:S04]  /*0a70*/  STG.E desc[UR12][R10.64], R13 ;  /* 0x0000000d0a007986 */ /* 0x0005e8000c10190c */
[----:B------:R-:W3:Y:S04]  /*0a80*/  LDG.E R2, desc[UR12][R6.64+0x4] ;  /* 0x0000040c06027981 */ /* 0x000ee8000c1e1900 */
[----:B------:R-:W3:Y:S02]  /*0a90*/  LDG.E R15, desc[UR12][R8.64+0x4] ;  /* 0x0000040c080f7981 */ /* 0x000ee4000c1e1900 */
[----:B---3--:R-:W-:-:S05]  /*0aa0*/  FMUL R15, R2, R15 ;  /* 0x0000000f020f7220 */ /* 0x008fca0000400000 */
[----:B------:R2:W-:Y:S04]  /*0ab0*/  STG.E desc[UR12][R10.64+0x4], R15 ;  /* 0x0000040f0a007986 */ /* 0x0005e8000c10190c */
[----:B------:R-:W3:Y:S04]  /*0ac0*/  LDG.E R2, desc[UR12][R6.64+0x8] ;  /* 0x0000080c06027981 */ /* 0x000ee8000c1e1900 */
[----:B------:R-:W3:Y:S02]  /*0ad0*/  LDG.E R17, desc[UR12][R8.64+0x8] ;  /* 0x0000080c08117981 */ /* 0x000ee4000c1e1900 */
[----:B---3--:R-:W-:-:S05]  /*0ae0*/  FMUL R17, R2, R17 ;  /* 0x0000001102117220 */ /* 0x008fca0000400000 */
[----:B------:R2:W-:Y:S04]  /*0af0*/  STG.E desc[UR12][R10.64+0x8], R17 ;  /* 0x000008110a007986 */ /* 0x0005e8000c10190c */
[----:B------:R-:W3:Y:S04]  /*0b00*/  LDG.E R2, desc[UR12][R6.64+0xc] ;  /* 0x00000c0c06027981 */ /* 0x000ee8000c1e1900 */
[----:B------:R-:W3:Y:S01]  /*0b10*/  LDG.E R19, desc[UR12][R8.64+0xc] ;  /* 0x00000c0c08137981 */ /* 0x000ee2000c1e1900 */
[----:B------:R-:W-:Y:S01]  /*0b20*/  IADD3 R3, PT, PT, R3, 0x4, RZ ;  /* 0x0000000403037810 */ /* 0x000fe20007ffe0ff */
[----:B---3--:R-:W-:-:S05]  /*0b30*/  FMUL R19, R2, R19 ;  /* 0x0000001302137220 */ /* 0x008fca0000400000 */
[----:B------:R2:W-:Y:S02]  /*0b40*/  STG.E desc[UR12][R10.64+0xc], R19 ;  /* 0x00000c130a007986 */ /* 0x0005e4000c10190c */
.L_x_41:
[----:B------:R-:W-:Y:S05]  /*0b50*/  @!P1 EXIT ;  /* 0x000000000000994d */ /* 0x000fea0003800000 */
[----:B012---:R-:W0:Y:S01]  /*0b60*/  LDC.64 R10, c[0x0][0x380] ;  /* 0x0000e000ff0a7b82 */ /* 0x007e220000000a00 */
[----:B------:R-:W-:Y:S02]  /*0b70*/  IADD3 R13, PT, PT, R0, R3, RZ ;  /* 0x00000003000d7210 */ /* 0x000fe40007ffe0ff */
[----:B------:R-:W-:-:S05]  /*0b80*/  IADD3 R0, PT, PT, -R5, RZ, RZ ;  /* 0x000000ff05007210 */ /* 0x000fca0007ffe1ff */
[----:B------:R-:W1:Y:S08]  /*0b90*/  LDC.64 R6, c[0x0][0x390] ;  /* 0x0000e400ff067b82 */ /* 0x000e700000000a00 */
[----:B------:R-:W2:Y:S01]  /*0ba0*/  LDC.64 R8, c[0x0][0x388] ;  /* 0x0000e200ff087b82 */ /* 0x000ea20000000a00 */
[----:B0-----:R-:W-:-:S03]  /*0bb0*/  IMAD.WIDE.U32 R10, R3, 0x4, R10 ;  /* 0x00000004030a7825 */ /* 0x001fc600078e000a */
[----:B------:R-:W-:-:S07]  /*0bc0*/  MOV R12, R10 ;  /* 0x0000000a000c7202 */ /* 0x000fce0000000f00 */
.L_x_42:
[----:B--2---:R-:W-:Y:S01]  /*0bd0*/  IMAD.WIDE R4, R13, 0x4, R8 ;  /* 0x000000040d047825 */ /* 0x004fe200078e0208 */
[----:B------:R-:W-:-:S05]  /*0be0*/  MOV R10, R12 ;  /* 0x0000000c000a7202 */ /* 0x000fca0000000f00 */
[----:B------:R-:W2:Y:S04]  /*0bf0*/  LDG.E R5, desc[UR12][R4.64] ;  /* 0x0000000c04057981 */ /* 0x000ea8000c1e1900 */
[----:B0-----:R0:W2:Y:S01]  /*0c00*/  LDG.E R10, desc[UR12][R10.64] ;  /* 0x0000000c0a0a7981 */ /* 0x0010a2000c1e1900 */
[----:B------:R-:W-:Y:S01]  /*0c10*/  IADD3 R0, PT, PT, R0, 0x1, RZ ;  /* 0x0000000100007810 */ /* 0x000fe20007ffe0ff */
[C---:B-1----:R-:W-:Y:S01]  /*0c20*/  IMAD.WIDE R2, R13.reuse, 0x4, R6 ;  /* 0x000000040d027825 */ /* 0x042fe200078e0206 */
[----:B------:R-:W-:Y:S02]  /*0c30*/  IADD3 R12, P1, PT, R12, 0x4, RZ ;  /* 0x000000040c0c7810 */ /* 0x000fe40007f3e0ff */
[----:B------:R-:W-:Y:S02]  /*0c40*/  ISETP.NE.AND P0, PT, R0, RZ, PT ;  /* 0x000000ff0000720c */ /* 0x000fe40003f05270 */
[----:B------:R-:W-:-:S02]  /*0c50*/  IADD3 R13, PT, PT, R13, 0x1, RZ ;  /* 0x000000010d0d7810 */ /* 0x000fc40007ffe0ff */
[----:B0-----:R-:W-:Y:S01]  /*0c60*/  IADD3.X R11, PT, PT, RZ, R11, RZ, P1, !PT ;  /* 0x0000000bff0b7210 */ /* 0x001fe20000ffe4ff */
[----:B--2---:R-:W-:-:S05]  /*0c70*/  FMUL R15, R10, R5 ;  /* 0x000000050a0f7220 */ /* 0x004fca0000400000 */
[----:B------:R0:W-:Y:S03]  /*0c80*/  STG.E desc[UR12][R2.64], R15 ;  /* 0x0000000f02007986 */ /* 0x0001e6000c10190c */
[----:B------:R-:W-:Y:S05]  /*0c90*/  @P0 BRA `(.L_x_42) ;  /* 0xfffffffc00cc0947 */ /* 0x000fea000383ffff */
[----:B------:R-:W-:Y:S05]  /*0ca0*/  EXIT ;  /* 0x000000000000794d */ /* 0x000fea0003800000 */
.L_x_43:
        /* <DEDUP_REMOVED lines=13> */
.L_x_53:


//--------------------- .text._Z10scale_gradPfS_S_S_ii --------------------------
	.section	.text._Z10scale_gradPfS_S_S_ii,"ax",@progbits
	.align	128
        .global         _Z10scale_gradPfS_S_S_ii
        .type           _Z10scale_gradPfS_S_S_ii,@function
        .size           _Z10scale_gradPfS_S_S_ii,(.L_x_54 - _Z10scale_gradPfS_S_S_ii)
        .other          _Z10scale_gradPfS_S_S_ii,@"STO_CUDA_ENTRY STV_DEFAULT"
_Z10scale_gradPfS_S_S_ii:
.text._Z10scale_gradPfS_S_S_ii:
[----:B------:R-:W-:Y:S01]  /*0000*/  LDC R1, c[0x0][0x37c] ;  /* 0x0000df00ff017b82 */ /* 0x000fe20000000800 */
[----:B------:R-:W0:Y:S07]  /*0010*/  S2R R3, SR_TID.X ;  /* 0x0000000000037919 */ /* 0x000e2e0000002100 */
[----:B------:R-:W0:Y:S08]  /*0020*/  S2UR UR4, SR_CTAID.X ;  /* 0x00000000000479c3 */ /* 0x000e300000002500 */
[----:B------:R-:W0:Y:S08]  /*0030*/  LDC R2, c[0x0][0x360] ;  /* 0x0000d800ff027b82 */ /* 0x000e300000000800 */
[----:B------:R-:W1:Y:S01]  /*0040*/  LDC R0, c[0x0][0x3a4] ;  /* 0x0000e900ff007b82 */ /* 0x000e620000000800 */
[----:B0-----:R-:W-:-:S05]  /*0050*/  IMAD R3, R2, UR4, R3 ;  /* 0x0000000402037c24 */ /* 0x001fca000f8e0203 */
[----:B-1----:R-:W-:-:S13]  /*0060*/  ISETP.GE.AND P0, PT, R3, R0, PT ;  /* 0x000000000300720c */ /* 0x002fda0003f06270 */
[----:B------:R-:W-:Y:S05]  /*0070*/  @P0 EXIT ;  /* 0x000000000000094d */ /* 0x000fea0003800000 */
[----:B------:R-:W0:Y:S01]  /*0080*/  LDCU UR5, c[0x0][0x3a0] ;  /* 0x00007400ff0577ac */ /* 0x000e220008000800 */
[----:B------:R-:W-:Y:S01]  /*0090*/  HFMA2 R17, -RZ, RZ, 0, 0 ;  /* 0x00000000ff117431 */ /* 0x000fe200000001ff */
[----:B------:R-:W-:Y:S01]  /*00a0*/  MOV R23, RZ ;  /* 0x000000ff00177202 */ /* 0x000fe20000000f00 */
[----:B------:R-:W1:Y:S01]  /*00b0*/  LDCU.64 UR8, c[0x0][0x358] ;  /* 0x00006b00ff0877ac */ /* 0x000e620008000a00 */
[----:B0-----:R-:W-:-:S09]  /*00c0*/  UISETP.GE.AND UP0, UPT, UR5, 0x1, UPT ;  /* 0x000000010500788c */ /* 0x001fd2000bf06270 */
[----:B-1----:R-:W-:Y:S05]  /*00d0*/  BRA.U !UP0, `(.L_x_44) ;  /* 0x0000000d08687547 */ /* 0x002fea000b800000 */
[----:B------:R-:W-:Y:S01]  /*00e0*/  UISETP.GE.U32.AND UP1, UPT, UR5, 0x10, UPT ;  /* 0x000000100500788c */ /* 0x000fe2000bf26070 */
[----:B------:R-:W-:Y:S01]  /*00f0*/  MOV R23, RZ ;  /* 0x000000ff00177202 */ /* 0x000fe20000000f00 */
[----:B------:R-:W-:Y:S01]  /*0100*/  ULOP3.LUT UR6, UR5, 0xf, URZ, 0xc0, !UPT ;  /* 0x0000000f05067892 */ /* 0x000fe2000f8ec0ff */
[----:B------:R-:W-:Y:S01]  /*0110*/  MOV R17, RZ ;  /* 0x000000ff00117202 */ /* 0x000fe20000000f00 */
[----:B------:R-:W-:Y:S02]  /*0120*/  UMOV UR4, URZ ;  /* 0x000000ff00047c82 */ /* 0x000fe40008000000 */
[----:B------:R-:W-:-:S03]  /*0130*/  UISETP.NE.AND UP0, UPT, UR6, URZ, UPT ;  /* 0x000000ff0600728c */ /* 0x000fc6000bf05270 */
[----:B------:R-:W-:Y:S08]  /*0140*/  BRA.U !UP1, `(.L_x_45) ;  /* 0x0000000509a87547 */ /* 0x000ff0000b800000 */
[----:B------:R-:W-:Y:S01]  /*0150*/  HFMA2 R23, -RZ, RZ, 0, 0 ;  /* 0x00000000ff177431 */ /* 0x000fe200000001ff */
[----:B------:R-:W-:Y:S01]  /*0160*/  ULOP3.LUT UR4, UR5, 0x7ffffff0, URZ, 0xc0, !UPT ;  /* 0x7ffffff005047892 */ /* 0x000fe2000f8ec0ff */
[----:B------:R-:W-:-:S03]  /*0170*/  MOV R5, R3 ;  /* 0x0000000300057202 */ /* 0x000fc60000000f00 */
[----:B------:R-:W-:-:S12]  /*0180*/  UIADD3 UR7, UPT, UPT, -UR4, URZ, URZ ;  /* 0x000000ff04077290 */ /* 0x000fd8000fffe1ff */
.L_x_46:
[----:B------:R-:W0:Y:S08]  /*0190*/  LDC.64 R6, c[0x0][0x398] ;  /* 0x0000e600ff067b82 */ /* 0x000e300000000a00 */
[----:B------:R-:W1:Y:S01]  /*01a0*/  LDC.64 R8, c[0x0][0x390] ;  /* 0x0000e400ff087b82 */ /* 0x000e620000000a00 */
[----:B0-----:R-:W-:-:S05]  /*01b0*/  IMAD.WIDE R6, R5, 0x4, R6 ;  /* 0x0000000405067825 */ /* 0x001fca00078e0206 */
[----:B------:R-:W2:Y:S01]  /*01c0*/  LDG.E R16, desc[UR8][R6.64] ;  /* 0x0000000806107981 */ /* 0x000ea2000c1e1900 */
[----:B-1----:R-:W-:-:S04]  /*01d0*/  IMAD.WIDE R8, R5, 0x4, R8 ;  /* 0x0000000405087825 */ /* 0x002fc800078e0208 */
[C---:B------:R-:W-:Y:S01]  /*01e0*/  IMAD.WIDE R10, R0.reuse, 0x4, R6 ;  /* 0x00000004000a7825 */ /* 0x040fe200078e0206 */
[----:B------:R-:W3:Y:S03]  /*01f0*/  LDG.E R22, desc[UR8][R8.64] ;  /* 0x0000000808167981 */ /* 0x000ee6000c1e1900 */
[C---:B------:R-:W-:Y:S01]  /*0200*/  IMAD.WIDE R24, R0.reuse, 0x4, R8 ;  /* 0x0000000400187825 */ /* 0x040fe200078e0208 */
[----:B------:R0:W4:Y:S04]  /*0210*/  LDG.E R15, desc[UR8][R10.64] ;  /* 0x000000080a0f7981 */ /* 0x000128000c1e1900 */
[----:B------:R1:W5:Y:S01]  /*0220*/  LDG.E R14, desc[UR8][R24.64] ;  /* 0x00000008180e7981 */ /* 0x000362000c1e1900 */
[----:B0-----:R-:W-:-:S04]  /*0230*/  IMAD.WIDE R10, R0, 0x4, R10 ;  /* 0x00000004000a7825 */ /* 0x001fc800078e020a */
[C---:B-1----:R-:W-:Y:S01]  /*0240*/  IMAD.WIDE R24, R0.reuse, 0x4, R24 ;  /* 0x0000000400187825 */ /* 0x042fe200078e0218 */
[----:B------:R-:W5:Y:S04]  /*0250*/  LDG.E R21, desc[UR8][R10.64] ;  /* 0x000000080a157981 */ /* 0x000f68000c1e1900 */
[----:B------:R-:W5:Y:S01]  /*0260*/  LDG.E R12, desc[UR8][R24.64] ;  /* 0x00000008180c7981 */ /* 0x000f62000c1e1900 */
[----:B------:R-:W-:-:S04]  /*0270*/  IMAD.WIDE R26, R0, 0x4, R10 ;  /* 0x00000004001a7825 */ /* 0x000fc800078e020a */
[C---:B------:R-:W-:Y:S01]  /*0280*/  IMAD.WIDE R18, R0.reuse, 0x4, R24 ;  /* 0x0000000400127825 */ /* 0x040fe200078e0218 */
[----:B------:R0:W5:Y:S04]  /*0290*/  LDG.E R13, desc[UR8][R26.64] ;  /* 0x000000081a0d7981 */ /* 0x000168000c1e1900 */
[----:B------:R1:W5:Y:S01]  /*02a0*/  LDG.E R4, desc[UR8][R18.64] ;  /* 0x0000000812047981 */ /* 0x000362000c1e1900 */
[----:B------:R-:W-:-:S04]  /*02b0*/  IMAD.WIDE R8, R0, 0x4, R18 ;  /* 0x0000000400087825 */ /* 0x000fc800078e0212 */
[C---:B0-----:R-:W-:Y:S01]  /*02c0*/  IMAD.WIDE R26, R0.reuse, 0x4, R26 ;  /* 0x00000004001a7825 */ /* 0x041fe200078e021a */
[----:B------:R0:W5:Y:S04]  /*02d0*/  LDG.E R28, desc[UR8][R8.64] ;  /* 0x00000008081c7981 */ /* 0x000168000c1e1900 */
[----:B------:R-:W5:Y:S01]  /*02e0*/  LDG.E R7, desc[UR8][R26.64] ;  /* 0x000000081a077981 */ /* 0x000f62000c1e1900 */
[----:B-1----:R-:W-:-:S04]  /*02f0*/  IMAD.WIDE R18, R0, 0x4, R26 ;  /* 0x0000000400127825 */ /* 0x002fc800078e021a */
[C---:B------:R-:W-:Y:S01]  /*0300*/  IMAD.WIDE R10, R0.reuse, 0x4, R8 ;  /* 0x00000004000a7825 */ /* 0x040fe200078e0208 */
[----:B------:R-:W5:Y:S04]  /*0310*/  LDG.E R29, desc[UR8][R18.64] ;  /* 0x00000008121d7981 */ /* 0x000f68000c1e1900 */
[----:B------:R1:W5:Y:S01]  /*0320*/  LDG.E R6, desc[UR8][R10.64] ;  /* 0x000000080a067981 */ /* 0x000362000c1e1900 */
[----:B------:R-:W-:-:S05]  /*0330*/  IMAD.WIDE R24, R0, 0x4, R18 ;  /* 0x0000000400187825 */ /* 0x000fca00078e0212 */
[----:B------:R-:W5:Y:S01]  /*0340*/  LDG.E R2, desc[UR8][R24.64] ;  /* 0x0000000818027981 */ /* 0x000f62000c1e1900 */
[----:B0-----:R-:W-:-:S04]  /*0350*/  IMAD.WIDE R8, R0, 0x4, R24 ;  /* 0x0000000400087825 */ /* 0x001fc800078e0218 */
[----:B-1----:R-:W-:-:S04]  /*0360*/  IMAD.WIDE R10, R0, 0x4, R10 ;  /* 0x00000004000a7825 */ /* 0x002fc800078e020a */
[C---:B------:R-:W-:Y:S01]  /*0370*/  IMAD.WIDE R18, R0.reuse, 0x4, R8 ;  /* 0x0000000400127825 */ /* 0x040fe200078e0208 */
[----:B------:R0:W5:Y:S04]  /*0380*/  LDG.E R24, desc[UR8][R8.64] ;  /* 0x0000000808187981 */ /* 0x000168000c1e1900 */
[----:B------:R-:W5:Y:S01]  /*0390*/  LDG.E R26, desc[UR8][R10.64] ;  /* 0x000000080a1a7981 */ /* 0x000f62000c1e1900 */
[----:B0-----:R-:W-:-:S05]  /*03a0*/  IMAD.WIDE R8, R0, 0x4, R10 ;  /* 0x0000000400087825 */ /* 0x001fca00078e020a */
[----:B------:R-:W5:Y:S01]  /*03b0*/  LDG.E R27, desc[UR8][R8.64] ;  /* 0x00000008081b7981 */ /* 0x000f62000c1e1900 */
[C---:B--2---:R-:W-:Y:S01]  /*03c0*/  FADD R20, R16.reuse, R23 ;  /* 0x0000001710147221 */ /* 0x044fe20000000000 */
[----:B---3--:R-:W-:Y:S02]  /*03d0*/  FFMA R25, R16, R22, R17 ;  /* 0x0000001610197223 */ /* 0x008fe40000000011 */
[----:B------:R0:W2:Y:S01]  /*03e0*/  LDG.E R22, desc[UR8][R18.64] ;  /* 0x0000000812167981 */ /* 0x0000a2000c1e1900 */
[----:B------:R-:W-:-:S04]  /*03f0*/  IMAD.WIDE R16, R0, 0x4, R8 ;  /* 0x0000000400107825 */ /* 0x000fc800078e0208 */
[----:B----4-:R-:W-:Y:S01]  /*0400*/  FADD R23, R20, R15 ;  /* 0x0000000f14177221 */ /* 0x010fe20000000000 */
[----:B0-----:R-:W-:-:S04]  /*0410*/  IMAD.WIDE R18, R0, 0x4, R18 ;  /* 0x0000000400127825 */ /* 0x001fc800078e0212 */
[----:B-----5:R-:W-:Y:S02]  /*0420*/  FFMA R8, R15, R14, R25 ;  /* 0x0000000e0f087223 */ /* 0x020fe40000000019 */
[----:B------:R0:W3:Y:S01]  /*0430*/  LDG.E R25, desc[UR8][R16.64] ;  /* 0x0000000810197981 */ /* 0x0000e2000c1e1900 */
[----:B------:R-:W-:-:S03]  /*0440*/  IMAD.WIDE R10, R0, 0x4, R16 ;  /* 0x00000004000a7825 */ /* 0x000fc600078e0210 */
[----:B------:R-:W4:Y:S01]  /*0450*/  LDG.E R20, desc[UR8][R18.64] ;  /* 0x0000000812147981 */ /* 0x000f22000c1e1900 */
[----:B------:R-:W-:-:S04]  /*0460*/  IMAD.WIDE R14, R0, 0x4, R18 ;  /* 0x00000004000e7825 */ /* 0x000fc800078e0212 */
[----:B0-----:R-:W-:Y:S01]  /*0470*/  FADD R16, R23, R21 ;  /* 0x0000001517107221 */ /* 0x001fe20000000000 */
[----:B------:R-:W-:Y:S01]  /*0480*/  FFMA R21, R21, R12, R8 ;  /* 0x0000000c15157223 */ /* 0x000fe20000000008 */
[----:B------:R-:W5:Y:S01]  /*0490*/  LDG.E R23, desc[UR8][R10.64] ;  /* 0x000000080a177981 */ /* 0x000f62000c1e1900 */
[----:B------:R-:W-:-:S03]  /*04a0*/  IMAD.WIDE R8, R0, 0x4, R10 ;  /* 0x0000000400087825 */ /* 0x000fc600078e020a */
[----:B------:R0:W5:Y:S02]  /*04b0*/  LDG.E R12, desc[UR8][R14.64] ;  /* 0x000000080e0c7981 */ /* 0x000164000c1e1900 */
[----:B0-----:R-:W-:-:S04]  /*04c0*/  IMAD.WIDE R14, R0, 0x4, R14 ;  /* 0x00000004000e7825 */ /* 0x001fc800078e020e */
[----:B------:R-:W-:Y:S01]  /*04d0*/  FADD R11, R16, R13 ;  /* 0x0000000d100b7221 */ /* 0x000fe20000000000 */
[----:B------:R-:W-:Y:S01]  /*04e0*/  FFMA R13, R13, R4, R21 ;  /* 0x000000040d0d7223 */ /* 0x000fe20000000015 */
[C---:B------:R-:W-:Y:S01]  /*04f0*/  IMAD.WIDE R16, R0.reuse, 0x4, R8 ;  /* 0x0000000400107825 */ /* 0x040fe200078e0208 */
[----:B------:R-:W5:Y:S03]  /*0500*/  LDG.E R21, desc[UR8][R8.64] ;  /* 0x0000000808157981 */ /* 0x000f66000c1e1900 */
[----:B------:R-:W-:-:S04]  /*0510*/  IMAD.WIDE R18, R0, 0x4, R14 ;  /* 0x0000000400127825 */ /* 0x000fc800078e020e */
[----:B------:R-:W-:Y:S01]  /*0520*/  FFMA R28, R7, R28, R13 ;  /* 0x0000001c071c7223 */ /* 0x000fe2000000000d */
[----:B------:R-:W5:Y:S04]  /*0530*/  LDG.E R10, desc[UR8][R14.64] ;  /* 0x000000080e0a7981 */ /* 0x000f68000c1e1900 */
[----:B------:R0:W5:Y:S04]  /*0540*/  LDG.E R13, desc[UR8][R16.64] ;  /* 0x00000008100d7981 */ /* 0x000168000c1e1900 */
[----:B------:R1:W5:Y:S01]  /*0550*/  LDG.E R8, desc[UR8][R18.64] ;  /* 0x0000000812087981 */ /* 0x000362000c1e1900 */
[----:B------:R-:W-:Y:S01]  /*0560*/  FADD R4, R11, R7 ;  /* 0x000000070b047221 */ /* 0x000fe20000000000 */
[----:B0-----:R-:W-:-:S04]  /*0570*/  IMAD.WIDE R16, R0, 0x4, R16 ;  /* 0x0000000400107825 */ /* 0x001fc800078e0210 */
[C---:B-1----:R-:W-:Y:S01]  /*0580*/  IMAD.WIDE R18, R0.reuse, 0x4, R18 ;  /* 0x0000000400127825 */ /* 0x042fe200078e0212 */
[----:B------:R0:W5:Y:S03]  /*0590*/  LDG.E R11, desc[UR8][R16.64] ;  /* 0x00000008100b7981 */ /* 0x000166000c1e1900 */
[----:B------:R-:W-:Y:S01]  /*05a0*/  FFMA R7, R29, R6, R28 ;  /* 0x000000061d077223 */ /* 0x000fe2000000001c */
[----:B------:R-:W-:-:S04]  /*05b0*/  IMAD.WIDE R14, R0, 0x4, R18 ;  /* 0x00000004000e7825 */ /* 0x000fc800078e0212 */
[----:B------:R-:W-:Y:S01]  /*05c0*/  FADD R29, R4, R29 ;  /* 0x0000001d041d7221 */ /* 0x000fe20000000000 */
[----:B------:R1:W5:Y:S01]  /*05d0*/  LDG.E R6, desc[UR8][R18.64] ;  /* 0x0000000812067981 */ /* 0x000362000c1e1900 */
[----:B0-----:R-:W-:-:S03]  /*05e0*/  IMAD.WIDE R16, R0, 0x4, R16 ;  /* 0x0000000400107825 */ /* 0x001fc600078e0210 */
[----:B------:R0:W5:Y:S04]  /*05f0*/  LDG.E R4, desc[UR8][R14.64] ;  /* 0x000000080e047981 */ /* 0x000168000c1e1900 */
[----:B------:R-:W5:Y:S01]  /*0600*/  LDG.E R9, desc[UR8][R16.64] ;  /* 0x0000000810097981 */ /* 0x000f62000c1e1900 */
[----:B-1----:R-:W-:-:S04]  /*0610*/  IMAD.WIDE R18, R0, 0x4, R16 ;  /* 0x0000000400127825 */ /* 0x002fc800078e0210 */
[----:B0-----:R-:W-:-:S05]  /*0620*/  IMAD.WIDE R14, R0, 0x4, R14 ;  /* 0x00000004000e7825 */ /* 0x001fca00078e020e */
[----:B------:R-:W5:Y:S04]  /*0630*/  LDG.E R28, desc[UR8][R14.64] ;  /* 0x000000080e1c7981 */ /* 0x000f68000c1e1900 */
[----:B------:R0:W5:Y:S02]  /*0640*/  LDG.E R15, desc[UR8][R18.64] ;  /* 0x00000008120f7981 */ /* 0x000164000c1e1900 */
[----:B0-----:R-:W-:-:S06]  /*0650*/  IMAD.WIDE R18, R0, 0x4, R18 ;  /* 0x0000000400127825 */ /* 0x001fcc00078e0212 */
[----:B------:R-:W5:Y:S01]  /*0660*/  LDG.E R19, desc[UR8][R18.64] ;  /* 0x0000000812137981 */ /* 0x000f62000c1e1900 */
[----:B------:R-:W-:Y:S01]  /*0670*/  FFMA R7, R2, R26, R7 ;  /* 0x0000001a02077223 */ /* 0x000fe20000000007 */
[----:B------:R-:W-:-:S03]  /*0680*/  FADD R29, R29, R2 ;  /* 0x000000021d1d7221 */ /* 0x000fc60000000000 */
[----:B------:R-:W-:Y:S01]  /*0690*/  FFMA R7, R24, R27, R7 ;  /* 0x0000001b18077223 */ /* 0x000fe20000000007 */
[----:B------:R-:W-:Y:S01]  /*06a0*/  FADD R29, R29, R24 ;  /* 0x000000181d1d7221 */ /* 0x000fe20000000000 */
[----:B------:R-:W-:-:S04]  /*06b0*/  UIADD3 UR7, UPT, UPT, UR7, 0x10, URZ ;  /* 0x0000001007077890 */ /* 0x000fc8000fffe0ff */
[----:B------:R-:W-:Y:S01]  /*06c0*/  UISETP.NE.AND UP1, UPT, UR7, URZ, UPT ;  /* 0x000000ff0700728c */ /* 0x000fe2000bf25270 */
[----:B------:R-:W-:Y:S01]  /*06d0*/  LEA R5, R0, R5, 0x4 ;  /* 0x0000000500057211 */ /* 0x000fe200078e20ff */
[----:B--2---:R-:W-:Y:S01]  /*06e0*/  FADD R29, R29, R22 ;  /* 0x000000161d1d7221 */ /* 0x004fe20000000000 */
[----:B---3--:R-:W-:-:S03]  /*06f0*/  FFMA R7, R22, R25, R7 ;  /* 0x0000001916077223 */ /* 0x008fc60000000007 */
[----:B----4-:R-:W-:Y:S01]  /*0700*/  FADD R29, R29, R20 ;  /* 0x000000141d1d7221 */ /* 0x010fe20000000000 */
[----:B-----5:R-:W-:-:S03]  /*0710*/  FFMA R7, R20, R23, R7 ;  /* 0x0000001714077223 */ /* 0x020fc60000000007 */
[----:B------:R-:W-:Y:S01]  /*0720*/  FADD R29, R29, R12 ;  /* 0x0000000c1d1d7221 */ /* 0x000fe20000000000 */
[----:B------:R-:W-:-:S03]  /*0730*/  FFMA R7, R12, R21, R7 ;  /* 0x000000150c077223 */ /* 0x000fc60000000007 */
[----:B------:R-:W-:Y:S01]  /*0740*/  FADD R29, R29, R10 ;  /* 0x0000000a1d1d7221 */ /* 0x000fe20000000000 */
[----:B------:R-:W-:-:S03]  /*0750*/  FFMA R7, R10, R13, R7 ;  /* 0x0000000d0a077223 */ /* 0x000fc60000000007 */
[----:B------:R-:W-:Y:S01]  /*0760*/  FADD R29, R29, R8 ;  /* 0x000000081d1d7221 */ /* 0x000fe20000000000 */
[----:B------:R-:W-:-:S03]  /*0770*/  FFMA R7, R8, R11, R7 ;  /* 0x0000000b08077223 */ /* 0x000fc60000000007 */
[----:B------:R-:W-:-:S04]  /*0780*/  FADD R29, R29, R6 ;  /* 0x000000061d1d7221 */ /* 0x000fc80000000000 */
[----:B------:R-:W-:Y:S01]  /*0790*/  FADD R29, R29, R4 ;  /* 0x000000041d1d7221 */ /* 0x000fe20000000000 */
[----:B------:R-:W-:-:S03]  /*07a0*/  FFMA R7, R6, R9, R7 ;  /* 0x0000000906077223 */ /* 0x000fc60000000007 */
[----:B------:R-:W-:Y:S01]  /*07b0*/  FADD R23, R29, R28 ;  /* 0x0000001c1d177221 */ /* 0x000fe20000000000 */
[----:B------:R-:W-:-:S04]  /*07c0*/  FFMA R7, R4, R15, R7 ;  /* 0x0000000f04077223 */ /* 0x000fc80000000007 */
[----:B------:R-:W-:Y:S01]  /*07d0*/  FFMA R17, R28, R19, R7 ;  /* 0x000000131c117223 */ /* 0x000fe20000000007 */
[----:B------:R-:W-:Y:S06]  /*07e0*/  BRA.U UP1, `(.L_x_46) ;  /* 0xfffffff901687547 */ /* 0x000fec000b83ffff */
.L_x_45:
[----:B------:R-:W-:Y:S05]  /*07f0*/  BRA.U !UP0, `(.L_x_44) ;  /* 0x0000000508a07547 */ /* 0x000fea000b800000 */
[----:B------:R-:W-:Y:S02]  /*0800*/  UISETP.GE.U32.AND UP0, UPT, UR6, 0x8, UPT ;  /* 0x000000080600788c */ /* 0x000fe4000bf06070 */
[----:B------:R-:W-:-:S04]  /*0810*/  ULOP3.LUT UR7, UR5, 0x7, URZ, 0xc0, !UPT ;  /* 0x0000000705077892 */ /* 0x000fc8000f8ec0ff */
[----:B------:R-:W-:-:S03]  /*0820*/  UISETP.NE.AND UP1, UPT, UR7, URZ, UPT ;  /* 0x000000ff0700728c */ /* 0x000fc6000bf25270 */
[----:B------:R-:W-:Y:S08]  /*0830*/  BRA.U !UP0, `(.L_x_47) ;  /* 0x0000000108d07547 */ /* 0x000ff0000b800000 */
[----:B------:R-:W0:Y:S01]  /*0840*/  LDC.64 R6, c[0x0][0x398] ;  /* 0x0000e600ff067b82 */ /* 0x000e220000000a00 */
[----:B------:R-:W-:-:S07]  /*0850*/  IMAD R5, R0, UR4, R3 ;  /* 0x0000000400057c24 */ /* 0x000fce000f8e0203 */
[----:B------:R-:W1:Y:S01]  /*0860*/  LDC.64 R18, c[0x0][0x390] ;  /* 0x0000e400ff127b82 */ /* 0x000e620000000a00 */
[----:B0-----:R-:W-:-:S05]  /*0870*/  IMAD.WIDE R6, R5, 0x4, R6 ;  /* 0x0000000405067825 */ /* 0x001fca00078e0206 */
[----:B------:R-:W2:Y:S01]  /*0880*/  LDG.E R20, desc[UR8][R6.64] ;  /* 0x0000000806147981 */ /* 0x000ea2000c1e1900 */
[----:B------:R-:W-:-:S04]  /*0890*/  IMAD.WIDE R12, R0, 0x4, R6 ;  /* 0x00000004000c7825 */ /* 0x000fc800078e0206 */
[----:B-1----:R-:W-:Y:S01]  /*08a0*/  IMAD.WIDE R18, R5, 0x4, R18 ;  /* 0x0000000405127825 */ /* 0x002fe200078e0212 */
[----:B------:R0:W3:Y:S03]  /*08b0*/  LDG.E R16, desc[UR8][R12.64] ;  /* 0x000000080c107981 */ /* 0x0000e6000c1e1900 */
[C---:B------:R-:W-:Y:S01]  /*08c0*/  IMAD.WIDE R4, R0.reuse, 0x4, R12 ;  /* 0x0000000400047825 */ /* 0x040fe200078e020c */
[----:B------:R-:W4:Y:S03]  /*08d0*/  LDG.E R22, desc[UR8][R18.64] ;  /* 0x0000000812167981 */ /* 0x000f26000c1e1900 */
[C---:B------:R-:W-:Y:S01]  /*08e0*/  IMAD.WIDE R14, R0.reuse, 0x4, R18 ;  /* 0x00000004000e7825 */ /* 0x040fe200078e0212 */
[----:B------:R1:W5:Y:S03]  /*08f0*/  LDG.E R2, desc[UR8][R4.64] ;  /* 0x0000000804027981 */ /* 0x000366000c1e1900 */
[C---:B------:R-:W-:Y:S01]  /*0900*/  IMAD.WIDE R26, R0.reuse, 0x4, R4 ;  /* 0x00000004001a7825 */ /* 0x040fe200078e0204 */
[----:B------:R1:W5:Y:S03]  /*0910*/  LDG.E R25, desc[UR8][R14.64] ;  /* 0x000000080e197981 */ /* 0x000366000c1e1900 */
[----:B------:R-:W-:-:S04]  /*0920*/  IMAD.WIDE R28, R0, 0x4, R14 ;  /* 0x00000004001c7825 */ /* 0x000fc800078e020e */
[C---:B------:R-:W-:Y:S01]  /*0930*/  IMAD.WIDE R10, R0.reuse, 0x4, R26 ;  /* 0x00000004000a7825 */ /* 0x040fe200078e021a */
[----:B------:R1:W5:Y:S03]  /*0940*/  LDG.E R21, desc[UR8][R28.64] ;  /* 0x000000081c157981 */ /* 0x000366000c1e1900 */
[C---:B------:R-:W-:Y:S01]  /*0950*/  IMAD.WIDE R8, R0.reuse, 0x4, R28 ;  /* 0x0000000400087825 */ /* 0x040fe200078e021c */
[----:B------:R-:W5:Y:S03]  /*0960*/  LDG.E R26, desc[UR8][R26.64] ;  /* 0x000000081a1a7981 */ /* 0x000f66000c1e1900 */
[C---:B0-----:R-:W-:Y:S02]  /*0970*/  IMAD.WIDE R12, R0.reuse, 0x4, R8 ;  /* 0x00000004000c7825 */ /* 0x041fe400078e0208 */
[----:B------:R-:W5:Y:S02]  /*0980*/  LDG.E R9, desc[UR8][R8.64] ;  /* 0x0000000808097981 */ /* 0x000f64000c1e1900 */
[----:B-1----:R-:W-:-:S02]  /*0990*/  IMAD.WIDE R4, R0, 0x4, R10 ;  /* 0x0000000400047825 */ /* 0x002fc400078e020a */
[----:B------:R-:W5:Y:S02]  /*09a0*/  LDG.E R10, desc[UR8][R10.64] ;  /* 0x000000080a0a7981 */ /* 0x000f64000c1e1900 */
[C---:B------:R-:W-:Y:S02]  /*09b0*/  IMAD.WIDE R6, R0.reuse, 0x4, R12 ;  /* 0x0000000400067825 */ /* 0x040fe400078e020c */
[----:B------:R-:W5:Y:S02]  /*09c0*/  LDG.E R13, desc[UR8][R12.64] ;  /* 0x000000080c0d7981 */ /* 0x000f64000c1e1900 */
[C---:B------:R-:W-:Y:S02]  /*09d0*/  IMAD.WIDE R14, R0.reuse, 0x4, R4 ;  /* 0x00000004000e7825 */ /* 0x040fe400078e0204 */
[----:B------:R0:W5:Y:S02]  /*09e0*/  LDG.E R24, desc[UR8][R4.64] ;  /* 0x0000000804187981 */ /* 0x000164000c1e1900 */
[----:B------:R-:W-:-:S02]  /*09f0*/  IMAD.WIDE R18, R0, 0x4, R6 ;  /* 0x0000000400127825 */ /* 0x000fc400078e0206 */
[----:B------:R-:W5:Y:S02]  /*0a00*/  LDG.E R7, desc[UR8][R6.64] ;  /* 0x0000000806077981 */ /* 0x000f64000c1e1900 */
[----:B------:R-:W-:-:S04]  /*0a10*/  IMAD.WIDE R28, R0, 0x4, R14 ;  /* 0x00000004001c7825 */ /* 0x000fc800078e020e */
[----:B0-----:R-:W-:Y:S02]  /*0a20*/  IMAD.WIDE R4, R0, 0x4, R18 ;  /* 0x0000000400047825 */ /* 0x001fe400078e0212 */
[----:B------:R-:W5:Y:S04]  /*0a30*/  LDG.E R19, desc[UR8][R18.64] ;  /* 0x0000000812137981 */ /* 0x000f68000c1e1900 */
[----:B------:R-:W5:Y:S04]  /*0a40*/  LDG.E R6, desc[UR8][R14.64] ;  /* 0x000000080e067981 */ /* 0x000f68000c1e1900 */
[----:B------:R-:W5:Y:S04]  /*0a50*/  LDG.E R28, desc[UR8][R28.64] ;  /* 0x000000081c1c7981 */ /* 0x000f68000c1e1900 */
[----:B------:R-:W5:Y:S01]  /*0a60*/  LDG.E R11, desc[UR8][R4.64] ;  /* 0x00000008040b7981 */ /* 0x000f62000c1e1900 */
[----:B------:R-:W-:Y:S01]  /*0a70*/  UIADD3 UR4, UPT, UPT, UR4, 0x8, URZ ;  /* 0x0000000804047890 */ /* 0x000fe2000fffe0ff */
[----:B--2---:R-:W-:-:S04]  /*0a80*/  FADD R23, R23, R20 ;  /* 0x0000001417177221 */ /* 0x004fc80000000000 */
[----:B---3--:R-:W-:Y:S01]  /*0a90*/  FADD R23, R23, R16 ;  /* 0x0000001017177221 */ /* 0x008fe20000000000 */
[----:B----4-:R-:W-:-:S03]  /*0aa0*/  FFMA R17, R20, R22, R17 ;  /* 0x0000001614117223 */ /* 0x010fc60000000011 */
[----:B-----5:R-:W-:Y:S01]  /*0ab0*/  FADD R23, R23, R2 ;  /* 0x0000000217177221 */ /* 0x020fe20000000000 */
[----:B------:R-:W-:-:S04]  /*0ac0*/  FFMA R17, R16, R25, R17 ;  /* 0x0000001910117223 */ /* 0x000fc80000000011 */
[----:B------:R-:W-:Y:S01]  /*0ad0*/  FFMA R17, R2, R21, R17 ;  /* 0x0000001502117223 */ /* 0x000fe20000000011 */
[----:B------:R-:W-:-:S03]  /*0ae0*/  FADD R23, R23, R26 ;  /* 0x0000001a17177221 */ /* 0x000fc60000000000 */
        /* <DEDUP_REMOVED lines=8> */
[----:B------:R-:W-:-:S07]  /*0b70*/  FFMA R17, R28, R11, R7 ;  /* 0x0000000b1c117223 */ /* 0x000fce0000000007 */
.L_x_47:
        /* <DEDUP_REMOVED lines=8> */
[----:B0-----:R-:W-:-:S04]  /*0c00*/  IMAD.WIDE R6, R11, 0x4, R4 ;  /* 0x000000040b067825 */ /* 0x001fc800078e0204 */
[----:B-1----:R-:W-:-:S04]  /*0c10*/  IMAD.WIDE R8, R11, 0x4, R8 ;  /* 0x000000040b087825 */ /* 0x002fc800078e0208 */
[C---:B------:R-:W-:Y:S02]  /*0c20*/  IMAD.WIDE R10, R0.reuse, 0x4, R6 ;  /* 0x00000004000a7825 */ /* 0x040fe400078e0206 */
[----:B------:R-:W2:Y:S02]  /*0c30*/  LDG.E R6, desc[UR8][R6.64] ;  /* 0x0000000806067981 */ /* 0x000ea4000c1e1900 */
[C---:B------:R-:W-:Y:S02]  /*0c40*/  IMAD.WIDE R12, R0.reuse, 0x4, R8 ;  /* 0x00000004000c7825 */ /* 0x040fe400078e0208 */
[----:B------:R-:W3:Y:S02]  /*0c50*/  LDG.E R8, desc[UR8][R8.64] ;  /* 0x0000000808087981 */ /* 0x000ee4000c1e1900 */
[C---:B------:R-:W-:Y:S02]  /*0c60*/  IMAD.WIDE R14, R0.reuse, 0x4, R10 ;  /* 0x00000004000e7825 */ /* 0x040fe400078e020a */
[----:B------:R-:W4:Y:S02]  /*0c70*/  LDG.E R11, desc[UR8][R10.64] ;  /* 0x000000080a0b7981 */ /* 0x000f24000c1e1900 */
[----:B------:R-:W-:-:S02]  /*0c80*/  IMAD.WIDE R4, R0, 0x4, R12 ;  /* 0x0000000400047825 */ /* 0x000fc400078e020c */
[----:B------:R-:W5:Y:S02]  /*0c90*/  LDG.E R12, desc[UR8][R12.64] ;  /* 0x000000080c0c7981 */ /* 0x000f64000c1e1900 */
[C---:B------:R-:W-:Y:S02]  /*0ca0*/  IMAD.WIDE R18, R0.reuse, 0x4, R14 ;  /* 0x0000000400127825 */ /* 0x040fe400078e020e */
[----:B------:R-:W5:Y:S02]  /*0cb0*/  LDG.E R25, desc[UR8][R14.64] ;  /* 0x000000080e197981 */ /* 0x000f64000c1e1900 */
[----:B------:R-:W-:Y:S02]  /*0cc0*/  IMAD.WIDE R20, R0, 0x4, R4 ;  /* 0x0000000400147825 */ /* 0x000fe400078e0204 */
[----:B------:R-:W5:Y:S04]  /*0cd0*/  LDG.E R4, desc[UR8][R4.64] ;  /* 0x0000000804047981 */ /* 0x000f68000c1e1900 */
[----:B------:R-:W5:Y:S04]  /*0ce0*/  LDG.E R19, desc[UR8][R18.64] ;  /* 0x0000000812137981 */ /* 0x000f68000c1e1900 */
[----:B------:R-:W5:Y:S01]  /*0cf0*/  LDG.E R20, desc[UR8][R20.64] ;  /* 0x0000000814147981 */ /* 0x000f62000c1e1900 */
[----:B------:R-:W-:Y:S01]  /*0d00*/  UIADD3 UR4, UPT, UPT, UR4, 0x4, URZ ;  /* 0x0000000404047890 */ /* 0x000fe2000fffe0ff */
[----:B--2---:R-:W-:Y:S01]  /*0d10*/  FADD R23, R23, R6 ;  /* 0x0000000617177221 */ /* 0x004fe20000000000 */
[----:B---3--:R-:W-:-:S03]  /*0d20*/  FFMA R8, R6, R8, R17 ;  /* 0x0000000806087223 */ /* 0x008fc60000000011 */
[----:B----4-:R-:W-:Y:S01]  /*0d30*/  FADD R23, R23, R11 ;  /* 0x0000000b17177221 */ /* 0x010fe20000000000 */
[----:B-----5:R-:W-:-:S03]  /*0d40*/  FFMA R8, R11, R12, R8 ;  /* 0x0000000c0b087223 */ /* 0x020fc60000000008 */
[----:B------:R-:W-:Y:S01]  /*0d50*/  FADD R23, R23, R25 ;  /* 0x0000001917177221 */ /* 0x000fe20000000000 */
[----:B------:R-:W-:-:S03]  /*0d60*/  FFMA R8, R25, R4, R8 ;  /* 0x0000000419087223 */ /* 0x000fc60000000008 */
[----:B------:R-:W-:Y:S01]  /*0d70*/  FADD R23, R23, R19 ;  /* 0x0000001317177221 */ /* 0x000fe20000000000 */
[----:B------:R-:W-:-:S07]  /*0d80*/  FFMA R17, R19, R20, R8 ;  /* 0x0000001413117223 */ /* 0x000fce0000000008 */
.L_x_48:
[----:B------:R-:W-:Y:S05]  /*0d90*/  BRA.U !UP1, `(.L_x_44) ;  /* 0x0000000109387547 */ /* 0x000fea000b800000 */
[----:B------:R-:W0:Y:S01]  /*0da0*/  LDC.64 R10, c[0x0][0x390] ;  /* 0x0000e400ff0a7b82 */ /* 0x000e220000000a00 */
[----:B------:R-:W-:Y:S01]  /*0db0*/  IMAD R13, R0, UR4, R3 ;  /* 0x00000004000d7c24 */ /* 0x000fe2000f8e0203 */
[----:B------:R-:W-:-:S06]  /*0dc0*/  UIADD3 UR5, UPT, UPT, -UR5, URZ, URZ ;  /* 0x000000ff05057290 */ /* 0x000fcc000fffe1ff */
[----:B------:R-:W1:Y:S06]  /*0dd0*/  LDC.64 R8, c[0x0][0x398] ;  /* 0x0000e600ff087b82 */ /* 0x000e6c0000000a00 */
.L_x_49:
[----:B-1----:R-:W-:-:S04]  /*0de0*/  IMAD.WIDE R4, R13, 0x4, R8 ;  /* 0x000000040d047825 */ /* 0x002fc800078e0208 */
[C---:B0-----:R-:W-:Y:S02]  /*0df0*/  IMAD.WIDE R6, R13.reuse, 0x4, R10 ;  /* 0x000000040d067825 */ /* 0x041fe400078e020a */
[----:B------:R-:W2:Y:S04]  /*0e00*/  LDG.E R4, desc[UR8][R4.64] ;  /* 0x0000000804047981 */ /* 0x000ea8000c1e1900 */
[----:B------:R-:W3:Y:S01]  /*0e10*/  LDG.E R6, desc[UR8][R6.64] ;  /* 0x0000000806067981 */ /* 0x000ee2000c1e1900 */
[----:B------:R-:W-:Y:S01]  /*0e20*/  UIADD3 UR5, UPT, UPT, UR5, 0x1, URZ ;  /* 0x0000000105057890 */ /* 0x000fe2000fffe0ff */
[----:B------:R-:W-:-:S03]  /*0e30*/  IADD3 R13, PT, PT, R13, R0, RZ ;  /* 0x000000000d0d7210 */ /* 0x000fc60007ffe0ff */
[----:B------:R-:W-:Y:S01]  /*0e40*/  UISETP.NE.AND UP0, UPT, UR5, URZ, UPT ;  /* 0x000000ff0500728c */ /* 0x000fe2000bf05270 */
[C---:B--2---:R-:W-:Y:S01]  /*0e50*/  FADD R23, R4.reuse, R23 ;  /* 0x0000001704177221 */ /* 0x044fe20000000000 */
[----:B---3--:R-:W-:-:S07]  /*0e60*/  FFMA R17, R4, R6, R17 ;  /* 0x0000000604117223 */ /* 0x008fce0000000011 */
[----:B------:R-:W-:Y:S05]  /*0e70*/  BRA.U UP0, `(.L_x_49) ;  /* 0xfffffffd00d87547 */ /* 0x000fea000b83ffff */
.L_x_44:
[----:B------:R-:W0:Y:S08]  /*0e80*/  LDC.64 R4, c[0x0][0x388] ;  /* 0x0000e200ff047b82 */ /* 0x000e300000000a00 */
[----:B------:R-:W1:Y:S01]  /*0e90*/  LDC.64 R6, c[0x0][0x380] ;  /* 0x0000e000ff067b82 */ /* 0x000e620000000a00 */
[----:B0-----:R-:W-:-:S05]  /*0ea0*/  IMAD.WIDE R4, R3, 0x4, R4 ;  /* 0x0000000403047825 */ /* 0x001fca00078e0204 */
[----:B------:R-:W-:Y:S01]  /*0eb0*/  STG.E desc[UR8][R4.64], R17 ;  /* 0x0000001104007986 */ /* 0x000fe2000c101908 */
[----:B-1----:R-:W-:-:S05]  /*0ec0*/  IMAD.WIDE R2, R3, 0x4, R6 ;  /* 0x0000000403027825 */ /* 0x002fca00078e0206 */
[----:B------:R-:W-:Y:S01]  /*0ed0*/  STG.E desc[UR8][R2.64], R23 ;  /* 0x0000001702007986 */ /* 0x000fe2000c101908 */
[----:B------:R-:W-:Y:S05]  /*0ee0*/  EXIT ;  /* 0x000000000000794d */ /* 0x000fea0003800000 */
.L_x_50:
        /* <DEDUP_REMOVED lines=9> */
.L_x_54:


//--------------------- .nv.shared._Z10input_gradPfS_S_S_S_iif --------------------------
	.section	.nv.shared._Z10input_gradPfS_S_S_S_iif,"aw",@nobits
	.sectionflags	@""
	.align	16
	.zero		1024


//--------------------- .nv.shared.reserved.0     --------------------------
	.section	.nv.shared.reserved.0,"aw",@nobits
	.weak		__nv_reservedSMEM_offset_0_alias
	.size		__nv_reservedSMEM_offset_0_alias, 0, 64
	.other		__nv_reservedSMEM_offset_0_alias,@"STO_CUDA_RESERVED_SHARED STV_DEFAULT"
__nv_reservedSMEM_offset_0_alias:
	.zero		0
	.zero		64


//--------------------- .nv.shared._Z9grad_normPfS_S_ii --------------------------
	.section	.nv.shared._Z9grad_normPfS_S_ii,"aw",@nobits
	.sectionflags	@""
	.align	16
	.zero		1024


//--------------------- .nv.shared._Z10scale_gradPfS_S_S_ii --------------------------
	.section	.nv.shared._Z10scale_gradPfS_S_S_ii,"aw",@nobits
	.sectionflags	@""
	.align	16
	.zero		1024


//--------------------- .nv.constant0._Z10input_gradPfS_S_S_S_iif --------------------------
	.section	.nv.constant0._Z10input_gradPfS_S_S_S_iif,"a",@progbits
	.sectionflags	@""
	.align	4
.nv.constant0._Z10input_gradPfS_S_S_S_iif:
	.zero		948


//--------------------- .nv.constant0._Z9grad_normPfS_S_ii --------------------------
	.section	.nv.constant0._Z9grad_normPfS_S_ii,"a",@progbits
	.sectionflags	@""
	.align	4
.nv.constant0._Z9grad_normPfS_S_ii:
	.zero		928


//--------------------- .nv.constant0._Z10scale_gradPfS_S_S_ii --------------------------
	.section	.nv.constant0._Z10scale_gradPfS_S_S_ii,"a",@progbits
	.sectionflags	@""
	.align	4
.nv.constant0._Z10scale_gradPfS_S_S_ii:
	.zero		936


//--------------------- SYMBOLS --------------------------

	.type		.nv.reservedSmem.offset0,@object
	.size		.nv.reservedSmem.offset0,0x4
	.type		.nv.reservedSmem.cap,@object
	.size		.nv.reservedSmem.cap,0x4
